







.version 7.0
.target sm_80
.address_size 64



.visible .entry _Z17ExecuteFirstLayerPdPiS0_S0_S_(
.param .u64 _Z17ExecuteFirstLayerPdPiS0_S0_S__param_0,
.param .u64 _Z17ExecuteFirstLayerPdPiS0_S0_S__param_1,
.param .u64 _Z17ExecuteFirstLayerPdPiS0_S0_S__param_2,
.param .u64 _Z17ExecuteFirstLayerPdPiS0_S0_S__param_3,
.param .u64 _Z17ExecuteFirstLayerPdPiS0_S0_S__param_4
)
{
.reg .pred %p<38>;
.reg .b32 %r<102>;
.reg .f64 %fd<116>;
.reg .b64 %rd<43>;


ld.param.u64 %rd15, [_Z17ExecuteFirstLayerPdPiS0_S0_S__param_0];
ld.param.u64 %rd16, [_Z17ExecuteFirstLayerPdPiS0_S0_S__param_1];
ld.param.u64 %rd17, [_Z17ExecuteFirstLayerPdPiS0_S0_S__param_2];
ld.param.u64 %rd18, [_Z17ExecuteFirstLayerPdPiS0_S0_S__param_3];
ld.param.u64 %rd19, [_Z17ExecuteFirstLayerPdPiS0_S0_S__param_4];
cvta.to.global.u64 %rd1, %rd19;
cvta.to.global.u64 %rd2, %rd18;
cvta.to.global.u64 %rd3, %rd17;
cvta.to.global.u64 %rd4, %rd15;
cvta.to.global.u64 %rd5, %rd16;
mov.u32 %r1, %tid.x;
shl.b32 %r32, %r1, 5;
mov.u32 %r2, %tid.y;
add.s32 %r3, %r2, %r32;
add.s32 %r33, %r2, -2;
add.s32 %r34, %r2, 2;
max.s32 %r35, %r33, %r34;
add.s32 %r36, %r35, 3;
sub.s32 %r4, %r36, %r2;
and.b32 %r5, %r4, 3;
neg.s32 %r37, %r2;
mov.u32 %r96, 0;
mul.lo.s32 %r38, %r1, 5;
sub.s32 %r6, %r37, %r38;

BB0_1:
add.s32 %r39, %r1, 2;
add.s32 %r97, %r1, -2;
setp.gt.s32	%p1, %r97, %r39;
mov.f64 %fd113, 0d0000000000000000;
@%p1 bra BB0_43;

mul.lo.s32 %r41, %r96, 75;
add.s32 %r8, %r41, 12;
add.s32 %r9, %r6, %r41;
mov.f64 %fd113, 0d0000000000000000;

BB0_3:
mov.u32 %r11, %r97;
setp.gt.s32	%p2, %r33, %r34;
@%p2 bra BB0_42;

setp.eq.s32	%p3, %r5, 0;
sub.s32 %r44, %r11, %r1;
mul.lo.s32 %r12, %r44, 5;
shl.b32 %r13, %r11, 5;
mov.f64 %fd38, 0d0000000000000000;
@%p3 bra BB0_5;
bra.uni BB0_6;

BB0_5:
mov.u32 %r101, %r33;
mov.f64 %fd106, %fd113;
mov.f64 %fd113, %fd38;
bra.uni BB0_23;

BB0_6:
setp.eq.s32	%p4, %r5, 1;
add.s32 %r99, %r2, -2;
@%p4 bra BB0_18;

setp.eq.s32	%p5, %r5, 2;
add.s32 %r98, %r2, -2;
@%p5 bra BB0_13;

add.s32 %r45, %r2, -2;
or.b32 %r46, %r45, %r11;
setp.lt.s32	%p6, %r46, 0;
@%p6 bra BB0_11;

setp.gt.s32	%p7, %r11, 31;
setp.gt.s32	%p8, %r45, 31;
or.pred %p9, %p8, %p7;
@%p9 bra BB0_11;
bra.uni BB0_10;

BB0_11:
add.f64 %fd113, %fd113, 0d0000000000000000;
bra.uni BB0_12;

BB0_10:
add.s32 %r48, %r2, %r13;
add.s32 %r49, %r48, -2;
mul.wide.s32 %rd20, %r49, 4;
add.s64 %rd21, %rd5, %rd20;
ld.global.u32 %r50, [%rd21];
cvt.rn.f64.s32	%fd39, %r50;
add.s32 %r51, %r12, %r8;
add.s32 %r52, %r51, -2;
mul.wide.s32 %rd22, %r52, 8;
add.s64 %rd23, %rd4, %rd22;
ld.global.f64 %fd40, [%rd23];
add.s64 %rd24, %rd3, %rd20;
ld.global.u32 %r53, [%rd24];
cvt.rn.f64.s32	%fd41, %r53;
ld.global.f64 %fd42, [%rd23+200];
mul.f64 %fd43, %fd41, %fd42;
fma.rn.f64 %fd44, %fd39, %fd40, %fd43;
add.s64 %rd25, %rd2, %rd20;
ld.global.u32 %r54, [%rd25];
cvt.rn.f64.s32	%fd45, %r54;
ld.global.f64 %fd46, [%rd23+400];
fma.rn.f64 %fd47, %fd45, %fd46, %fd44;
add.f64 %fd113, %fd113, %fd47;

BB0_12:
add.s32 %r98, %r2, -1;

BB0_13:
or.b32 %r55, %r98, %r11;
setp.lt.s32	%p10, %r55, 0;
@%p10 bra BB0_16;

setp.gt.s32	%p11, %r11, 31;
setp.gt.s32	%p12, %r98, 31;
or.pred %p13, %p12, %p11;
@%p13 bra BB0_16;
bra.uni BB0_15;

BB0_16:
add.f64 %fd113, %fd113, 0d0000000000000000;
bra.uni BB0_17;

BB0_15:
add.s32 %r56, %r13, %r98;
mul.wide.s32 %rd26, %r56, 4;
add.s64 %rd27, %rd5, %rd26;
ld.global.u32 %r57, [%rd27];
cvt.rn.f64.s32	%fd48, %r57;
sub.s32 %r58, %r98, %r2;
add.s32 %r59, %r58, %r12;
add.s32 %r60, %r8, %r59;
mul.wide.s32 %rd28, %r60, 8;
add.s64 %rd29, %rd4, %rd28;
ld.global.f64 %fd49, [%rd29];
add.s64 %rd30, %rd3, %rd26;
ld.global.u32 %r61, [%rd30];
cvt.rn.f64.s32	%fd50, %r61;
ld.global.f64 %fd51, [%rd29+200];
mul.f64 %fd52, %fd50, %fd51;
fma.rn.f64 %fd53, %fd48, %fd49, %fd52;
add.s64 %rd31, %rd2, %rd26;
ld.global.u32 %r62, [%rd31];
cvt.rn.f64.s32	%fd54, %r62;
ld.global.f64 %fd55, [%rd29+400];
fma.rn.f64 %fd56, %fd54, %fd55, %fd53;
add.f64 %fd113, %fd113, %fd56;

BB0_17:
add.s32 %r99, %r98, 1;

BB0_18:
or.b32 %r63, %r99, %r11;
setp.lt.s32	%p14, %r63, 0;
@%p14 bra BB0_21;

setp.gt.s32	%p15, %r11, 31;
setp.gt.s32	%p16, %r99, 31;
or.pred %p17, %p16, %p15;
@%p17 bra BB0_21;
bra.uni BB0_20;

BB0_21:
add.f64 %fd106, %fd113, 0d0000000000000000;
bra.uni BB0_22;

BB0_20:
add.s32 %r64, %r13, %r99;
mul.wide.s32 %rd32, %r64, 4;
add.s64 %rd33, %rd5, %rd32;
ld.global.u32 %r65, [%rd33];
cvt.rn.f64.s32	%fd57, %r65;
sub.s32 %r66, %r99, %r2;
add.s32 %r67, %r66, %r12;
add.s32 %r68, %r8, %r67;
mul.wide.s32 %rd34, %r68, 8;
add.s64 %rd35, %rd4, %rd34;
ld.global.f64 %fd58, [%rd35];
add.s64 %rd36, %rd3, %rd32;
ld.global.u32 %r69, [%rd36];
cvt.rn.f64.s32	%fd59, %r69;
ld.global.f64 %fd60, [%rd35+200];
mul.f64 %fd61, %fd59, %fd60;
fma.rn.f64 %fd62, %fd57, %fd58, %fd61;
add.s64 %rd37, %rd2, %rd32;
ld.global.u32 %r70, [%rd37];
cvt.rn.f64.s32	%fd63, %r70;
ld.global.f64 %fd64, [%rd35+400];
fma.rn.f64 %fd65, %fd63, %fd64, %fd62;
add.f64 %fd106, %fd113, %fd65;

BB0_22:
add.s32 %r101, %r99, 1;
mov.f64 %fd113, %fd106;

BB0_23:
setp.lt.u32	%p18, %r4, 4;
@%p18 bra BB0_42;

mad.lo.s32 %r71, %r11, 32, %r101;
mul.wide.s32 %rd42, %r71, 4;
add.s32 %r72, %r9, %r101;
mad.lo.s32 %r73, %r11, 5, %r72;
mul.wide.s32 %rd38, %r73, 8;
add.s64 %rd41, %rd4, %rd38;
mov.f64 %fd113, %fd106;

BB0_25:
or.b32 %r74, %r101, %r11;
setp.lt.s32	%p19, %r74, 0;
add.s64 %rd10, %rd5, %rd42;
add.s64 %rd11, %rd3, %rd42;
add.s64 %rd12, %rd2, %rd42;
@%p19 bra BB0_28;

setp.gt.s32	%p20, %r11, 31;
setp.gt.s32	%p21, %r101, 31;
or.pred %p22, %p21, %p20;
@%p22 bra BB0_28;
bra.uni BB0_27;

BB0_28:
add.f64 %fd110, %fd113, 0d0000000000000000;
bra.uni BB0_29;

BB0_27:
ld.global.u32 %r75, [%rd10];
cvt.rn.f64.s32	%fd66, %r75;
ld.global.f64 %fd67, [%rd41+96];
ld.global.u32 %r76, [%rd11];
cvt.rn.f64.s32	%fd68, %r76;
ld.global.f64 %fd69, [%rd41+296];
mul.f64 %fd70, %fd68, %fd69;
fma.rn.f64 %fd71, %fd66, %fd67, %fd70;
ld.global.u32 %r77, [%rd12];
cvt.rn.f64.s32	%fd72, %r77;
ld.global.f64 %fd73, [%rd41+496];
fma.rn.f64 %fd74, %fd72, %fd73, %fd71;
add.f64 %fd110, %fd113, %fd74;

BB0_29:
add.s32 %r78, %r101, 1;
or.b32 %r79, %r78, %r11;
setp.lt.s32	%p23, %r79, 0;
@%p23 bra BB0_32;

setp.gt.s32	%p24, %r11, 31;
setp.gt.s32	%p25, %r101, 30;
or.pred %p26, %p25, %p24;
@%p26 bra BB0_32;
bra.uni BB0_31;

BB0_32:
add.f64 %fd111, %fd110, 0d0000000000000000;
bra.uni BB0_33;

BB0_31:
ld.global.u32 %r80, [%rd10+4];
cvt.rn.f64.s32	%fd75, %r80;
ld.global.f64 %fd76, [%rd41+104];
ld.global.u32 %r81, [%rd11+4];
cvt.rn.f64.s32	%fd77, %r81;
ld.global.f64 %fd78, [%rd41+304];
mul.f64 %fd79, %fd77, %fd78;
fma.rn.f64 %fd80, %fd75, %fd76, %fd79;
ld.global.u32 %r82, [%rd12+4];
cvt.rn.f64.s32	%fd81, %r82;
ld.global.f64 %fd82, [%rd41+504];
fma.rn.f64 %fd83, %fd81, %fd82, %fd80;
add.f64 %fd111, %fd110, %fd83;

BB0_33:
add.s32 %r26, %r101, 2;
or.b32 %r83, %r26, %r11;
setp.lt.s32	%p27, %r83, 0;
@%p27 bra BB0_36;

setp.gt.s32	%p28, %r11, 31;
setp.gt.s32	%p29, %r26, 31;
or.pred %p30, %p29, %p28;
@%p30 bra BB0_36;
bra.uni BB0_35;

BB0_36:
add.f64 %fd112, %fd111, 0d0000000000000000;
bra.uni BB0_37;

BB0_35:
ld.global.u32 %r84, [%rd10+8];
cvt.rn.f64.s32	%fd84, %r84;
ld.global.f64 %fd85, [%rd41+112];
ld.global.u32 %r85, [%rd11+8];
cvt.rn.f64.s32	%fd86, %r85;
ld.global.f64 %fd87, [%rd41+312];
mul.f64 %fd88, %fd86, %fd87;
fma.rn.f64 %fd89, %fd84, %fd85, %fd88;
ld.global.u32 %r86, [%rd12+8];
cvt.rn.f64.s32	%fd90, %r86;
ld.global.f64 %fd91, [%rd41+512];
fma.rn.f64 %fd92, %fd90, %fd91, %fd89;
add.f64 %fd112, %fd111, %fd92;

BB0_37:
add.s32 %r27, %r101, 3;
or.b32 %r87, %r27, %r11;
setp.lt.s32	%p31, %r87, 0;
@%p31 bra BB0_40;

setp.gt.s32	%p32, %r11, 31;
setp.gt.s32	%p33, %r27, 31;
or.pred %p34, %p33, %p32;
@%p34 bra BB0_40;
bra.uni BB0_39;

BB0_40:
add.f64 %fd113, %fd112, 0d0000000000000000;
bra.uni BB0_41;

BB0_39:
ld.global.u32 %r88, [%rd10+12];
cvt.rn.f64.s32	%fd93, %r88;
ld.global.f64 %fd94, [%rd41+120];
ld.global.u32 %r89, [%rd11+12];
cvt.rn.f64.s32	%fd95, %r89;
ld.global.f64 %fd96, [%rd41+320];
mul.f64 %fd97, %fd95, %fd96;
fma.rn.f64 %fd98, %fd93, %fd94, %fd97;
ld.global.u32 %r90, [%rd12+12];
cvt.rn.f64.s32	%fd99, %r90;
ld.global.f64 %fd100, [%rd41+520];
fma.rn.f64 %fd101, %fd99, %fd100, %fd98;
add.f64 %fd113, %fd112, %fd101;

BB0_41:
add.s32 %r101, %r101, 4;
add.s64 %rd42, %rd42, 16;
add.s64 %rd41, %rd41, 32;
setp.lt.s32	%p35, %r27, %r34;
@%p35 bra BB0_25;

BB0_42:
add.s32 %r97, %r11, 1;
setp.lt.s32	%p36, %r11, %r39;
@%p36 bra BB0_3;

BB0_43:
shl.b32 %r94, %r96, 10;
add.s32 %r95, %r3, %r94;
mul.wide.s32 %rd39, %r95, 8;
add.s64 %rd40, %rd1, %rd39;
st.global.f64 [%rd40], %fd113;
add.s32 %r96, %r96, 1;
setp.lt.s32	%p37, %r96, 32;
@%p37 bra BB0_1;

ret;
}


.visible .entry _Z18ExecuteSecondLayerPdS_S_(
.param .u64 _Z18ExecuteSecondLayerPdS_S__param_0,
.param .u64 _Z18ExecuteSecondLayerPdS_S__param_1,
.param .u64 _Z18ExecuteSecondLayerPdS_S__param_2
)
{
.reg .pred %p<43>;
.reg .b32 %r<80>;
.reg .f64 %fd<74>;
.reg .b64 %rd<31>;


ld.param.u64 %rd10, [_Z18ExecuteSecondLayerPdS_S__param_0];
ld.param.u64 %rd11, [_Z18ExecuteSecondLayerPdS_S__param_1];
ld.param.u64 %rd12, [_Z18ExecuteSecondLayerPdS_S__param_2];
cvta.to.global.u64 %rd1, %rd10;
cvta.to.global.u64 %rd2, %rd12;
cvta.to.global.u64 %rd3, %rd11;
mov.u32 %r1, %tid.x;
setp.lt.s32	%p2, %r1, 16;
mov.u32 %r35, %tid.y;
setp.lt.s32	%p3, %r35, 16;
and.pred %p1, %p2, %p3;
add.s32 %r2, %r35, -2;
mov.u32 %r36, 12;
sub.s32 %r3, %r36, %r35;
shl.b32 %r37, %r1, 4;
add.s32 %r4, %r35, %r37;
add.s32 %r38, %r35, 2;
max.s32 %r39, %r2, %r38;
add.s32 %r40, %r39, 3;
sub.s32 %r5, %r40, %r35;
and.b32 %r6, %r5, 3;
neg.s32 %r41, %r35;
mov.u32 %r34, 0;
mul.lo.s32 %r42, %r1, 5;
sub.s32 %r7, %r41, %r42;
mov.u32 %r73, %r34;

BB1_1:
mul.lo.s32 %r44, %r73, 800;
add.s32 %r9, %r3, %r44;
add.s32 %r10, %r7, %r44;
mov.f64 %fd73, 0d0000000000000000;
mov.u32 %r74, %r34;

BB1_2:
@!%p1 bra BB1_48;
bra.uni BB1_3;

BB1_3:
add.s32 %r75, %r1, -2;
add.s32 %r46, %r1, 2;
setp.gt.s32	%p4, %r75, %r46;
mov.f64 %fd70, 0d0000000000000000;
@%p4 bra BB1_47;

shl.b32 %r12, %r74, 8;
mul.lo.s32 %r47, %r74, 25;
add.s32 %r13, %r9, %r47;
add.s32 %r14, %r10, %r47;
mov.f64 %fd70, 0d0000000000000000;

BB1_5:
mov.u32 %r16, %r75;
add.s32 %r48, %r2, 4;
setp.gt.s32	%p5, %r2, %r48;
@%p5 bra BB1_46;

setp.eq.s32	%p6, %r6, 0;
sub.s32 %r49, %r16, %r1;
shl.b32 %r50, %r16, 4;
add.s32 %r17, %r50, %r12;
mad.lo.s32 %r18, %r49, 5, %r13;
mov.f64 %fd42, 0d0000000000000000;
@%p6 bra BB1_7;
bra.uni BB1_8;

BB1_7:
mov.u32 %r79, %r2;
mov.f64 %fd63, %fd70;
mov.f64 %fd70, %fd42;
bra.uni BB1_27;

BB1_8:
setp.eq.s32	%p7, %r6, 1;
@%p7 bra BB1_9;
bra.uni BB1_10;

BB1_9:
mov.u32 %r77, %r2;
bra.uni BB1_22;

BB1_10:
setp.eq.s32	%p8, %r6, 2;
@%p8 bra BB1_11;
bra.uni BB1_12;

BB1_11:
mov.u32 %r76, %r2;
bra.uni BB1_17;

BB1_12:
or.b32 %r51, %r2, %r16;
setp.lt.s32	%p9, %r51, 0;
@%p9 bra BB1_15;

setp.gt.s32	%p10, %r16, 15;
setp.gt.s32	%p11, %r2, 15;
or.pred %p12, %p11, %p10;
@%p12 bra BB1_15;
bra.uni BB1_14;

BB1_15:
add.f64 %fd70, %fd70, 0d0000000000000000;
bra.uni BB1_16;

BB1_14:
add.s32 %r52, %r17, %r2;
mul.wide.s32 %rd13, %r52, 8;
add.s64 %rd14, %rd2, %rd13;
add.s32 %r53, %r18, %r2;
mul.wide.s32 %rd15, %r53, 8;
add.s64 %rd16, %rd1, %rd15;
ld.global.f64 %fd43, [%rd16];
ld.global.f64 %fd44, [%rd14];
fma.rn.f64 %fd70, %fd44, %fd43, %fd70;

BB1_16:
add.s32 %r76, %r2, 1;

BB1_17:
or.b32 %r54, %r76, %r16;
setp.lt.s32	%p13, %r54, 0;
@%p13 bra BB1_20;

setp.gt.s32	%p14, %r16, 15;
setp.gt.s32	%p15, %r76, 15;
or.pred %p16, %p15, %p14;
@%p16 bra BB1_20;
bra.uni BB1_19;

BB1_20:
add.f64 %fd70, %fd70, 0d0000000000000000;
bra.uni BB1_21;

BB1_19:
add.s32 %r55, %r17, %r76;
mul.wide.s32 %rd17, %r55, 8;
add.s64 %rd18, %rd2, %rd17;
add.s32 %r56, %r18, %r76;
mul.wide.s32 %rd19, %r56, 8;
add.s64 %rd20, %rd1, %rd19;
ld.global.f64 %fd45, [%rd20];
ld.global.f64 %fd46, [%rd18];
fma.rn.f64 %fd70, %fd46, %fd45, %fd70;

BB1_21:
add.s32 %r77, %r76, 1;

BB1_22:
or.b32 %r57, %r77, %r16;
setp.lt.s32	%p17, %r57, 0;
@%p17 bra BB1_25;

setp.gt.s32	%p18, %r16, 15;
setp.gt.s32	%p19, %r77, 15;
or.pred %p20, %p19, %p18;
@%p20 bra BB1_25;
bra.uni BB1_24;

BB1_25:
add.f64 %fd63, %fd70, 0d0000000000000000;
bra.uni BB1_26;

BB1_24:
add.s32 %r58, %r17, %r77;
mul.wide.s32 %rd21, %r58, 8;
add.s64 %rd22, %rd2, %rd21;
add.s32 %r59, %r18, %r77;
mul.wide.s32 %rd23, %r59, 8;
add.s64 %rd24, %rd1, %rd23;
ld.global.f64 %fd47, [%rd24];
ld.global.f64 %fd48, [%rd22];
fma.rn.f64 %fd63, %fd48, %fd47, %fd70;

BB1_26:
add.s32 %r79, %r77, 1;
mov.f64 %fd70, %fd63;

BB1_27:
setp.lt.u32	%p21, %r5, 4;
@%p21 bra BB1_46;

add.s32 %r60, %r14, %r79;
mad.lo.s32 %r61, %r16, 5, %r60;
mul.wide.s32 %rd25, %r61, 8;
add.s64 %rd30, %rd1, %rd25;
add.s32 %r62, %r17, %r79;
mul.wide.s32 %rd26, %r62, 8;
add.s64 %rd29, %rd2, %rd26;
mov.f64 %fd70, %fd63;

BB1_29:
or.b32 %r63, %r79, %r16;
setp.lt.s32	%p22, %r63, 0;
@%p22 bra BB1_32;

setp.gt.s32	%p23, %r16, 15;
setp.gt.s32	%p24, %r79, 15;
or.pred %p25, %p24, %p23;
@%p25 bra BB1_32;
bra.uni BB1_31;

BB1_32:
add.f64 %fd67, %fd70, 0d0000000000000000;
bra.uni BB1_33;

BB1_31:
ld.global.f64 %fd49, [%rd29];
ld.global.f64 %fd50, [%rd30+96];
fma.rn.f64 %fd67, %fd49, %fd50, %fd70;

BB1_33:
add.s32 %r64, %r79, 1;
or.b32 %r65, %r64, %r16;
setp.lt.s32	%p26, %r65, 0;
@%p26 bra BB1_36;

setp.gt.s32	%p27, %r16, 15;
setp.gt.s32	%p28, %r79, 14;
or.pred %p29, %p28, %p27;
@%p29 bra BB1_36;
bra.uni BB1_35;

BB1_36:
add.f64 %fd68, %fd67, 0d0000000000000000;
bra.uni BB1_37;

BB1_35:
ld.global.f64 %fd51, [%rd30+104];
ld.global.f64 %fd52, [%rd29+8];
fma.rn.f64 %fd68, %fd52, %fd51, %fd67;

BB1_37:
add.s32 %r28, %r79, 2;
or.b32 %r66, %r28, %r16;
setp.lt.s32	%p30, %r66, 0;
@%p30 bra BB1_40;

setp.gt.s32	%p31, %r16, 15;
setp.gt.s32	%p32, %r28, 15;
or.pred %p33, %p32, %p31;
@%p33 bra BB1_40;
bra.uni BB1_39;

BB1_40:
add.f64 %fd69, %fd68, 0d0000000000000000;
bra.uni BB1_41;

BB1_39:
ld.global.f64 %fd53, [%rd30+112];
ld.global.f64 %fd54, [%rd29+16];
fma.rn.f64 %fd69, %fd54, %fd53, %fd68;

BB1_41:
add.s32 %r29, %r79, 3;
or.b32 %r67, %r29, %r16;
setp.lt.s32	%p34, %r67, 0;
@%p34 bra BB1_44;

setp.gt.s32	%p35, %r16, 15;
setp.gt.s32	%p36, %r29, 15;
or.pred %p37, %p36, %p35;
@%p37 bra BB1_44;
bra.uni BB1_43;

BB1_44:
add.f64 %fd70, %fd69, 0d0000000000000000;
bra.uni BB1_45;

BB1_43:
ld.global.f64 %fd55, [%rd30+120];
ld.global.f64 %fd56, [%rd29+24];
fma.rn.f64 %fd70, %fd56, %fd55, %fd69;

BB1_45:
add.s32 %r79, %r79, 4;
add.s64 %rd30, %rd30, 32;
add.s64 %rd29, %rd29, 32;
setp.lt.s32	%p38, %r29, %r48;
@%p38 bra BB1_29;

BB1_46:
add.s32 %r75, %r16, 1;
setp.lt.s32	%p39, %r16, %r46;
@%p39 bra BB1_5;

BB1_47:
add.f64 %fd73, %fd73, %fd70;

BB1_48:
add.s32 %r74, %r74, 1;
setp.lt.s32	%p40, %r74, 32;
@%p40 bra BB1_2;

setp.lt.f64	%p41, %fd73, 0d0000000000000000;
selp.f64	%fd57, 0d0000000000000000, %fd73, %p41;
shl.b32 %r71, %r73, 8;
add.s32 %r72, %r4, %r71;
mul.wide.s32 %rd27, %r72, 8;
add.s64 %rd28, %rd3, %rd27;
st.global.f64 [%rd28], %fd57;
add.s32 %r73, %r73, 1;
setp.lt.s32	%p42, %r73, 32;
@%p42 bra BB1_1;

ret;
}


.visible .entry _Z17ExecuteThirdLayerPdS_S_(
.param .u64 _Z17ExecuteThirdLayerPdS_S__param_0,
.param .u64 _Z17ExecuteThirdLayerPdS_S__param_1,
.param .u64 _Z17ExecuteThirdLayerPdS_S__param_2
)
{
.reg .pred %p<43>;
.reg .b32 %r<80>;
.reg .f64 %fd<74>;
.reg .b64 %rd<31>;


ld.param.u64 %rd10, [_Z17ExecuteThirdLayerPdS_S__param_0];
ld.param.u64 %rd11, [_Z17ExecuteThirdLayerPdS_S__param_1];
ld.param.u64 %rd12, [_Z17ExecuteThirdLayerPdS_S__param_2];
cvta.to.global.u64 %rd1, %rd10;
cvta.to.global.u64 %rd2, %rd12;
cvta.to.global.u64 %rd3, %rd11;
mov.u32 %r1, %tid.x;
setp.lt.s32	%p2, %r1, 8;
mov.u32 %r35, %tid.y;
setp.lt.s32	%p3, %r35, 8;
and.pred %p1, %p2, %p3;
add.s32 %r2, %r35, -2;
mov.u32 %r36, 12;
sub.s32 %r3, %r36, %r35;
shl.b32 %r37, %r1, 3;
add.s32 %r4, %r35, %r37;
add.s32 %r38, %r35, 2;
max.s32 %r39, %r2, %r38;
add.s32 %r40, %r39, 3;
sub.s32 %r5, %r40, %r35;
and.b32 %r6, %r5, 3;
neg.s32 %r41, %r35;
mov.u32 %r34, 0;
mul.lo.s32 %r42, %r1, 5;
sub.s32 %r7, %r41, %r42;
mov.u32 %r73, %r34;

BB2_1:
mul.lo.s32 %r44, %r73, 800;
add.s32 %r9, %r3, %r44;
add.s32 %r10, %r7, %r44;
mov.f64 %fd73, 0d0000000000000000;
mov.u32 %r74, %r34;

BB2_2:
@!%p1 bra BB2_48;
bra.uni BB2_3;

BB2_3:
add.s32 %r75, %r1, -2;
add.s32 %r46, %r1, 2;
setp.gt.s32	%p4, %r75, %r46;
mov.f64 %fd70, 0d0000000000000000;
@%p4 bra BB2_47;

shl.b32 %r12, %r74, 6;
mul.lo.s32 %r47, %r74, 25;
add.s32 %r13, %r9, %r47;
add.s32 %r14, %r10, %r47;
mov.f64 %fd70, 0d0000000000000000;

BB2_5:
mov.u32 %r16, %r75;
add.s32 %r48, %r2, 4;
setp.gt.s32	%p5, %r2, %r48;
@%p5 bra BB2_46;

setp.eq.s32	%p6, %r6, 0;
sub.s32 %r49, %r16, %r1;
shl.b32 %r50, %r16, 3;
add.s32 %r17, %r50, %r12;
mad.lo.s32 %r18, %r49, 5, %r13;
mov.f64 %fd42, 0d0000000000000000;
@%p6 bra BB2_7;
bra.uni BB2_8;

BB2_7:
mov.u32 %r79, %r2;
mov.f64 %fd63, %fd70;
mov.f64 %fd70, %fd42;
bra.uni BB2_27;

BB2_8:
setp.eq.s32	%p7, %r6, 1;
@%p7 bra BB2_9;
bra.uni BB2_10;

BB2_9:
mov.u32 %r77, %r2;
bra.uni BB2_22;

BB2_10:
setp.eq.s32	%p8, %r6, 2;
@%p8 bra BB2_11;
bra.uni BB2_12;

BB2_11:
mov.u32 %r76, %r2;
bra.uni BB2_17;

BB2_12:
or.b32 %r51, %r2, %r16;
setp.lt.s32	%p9, %r51, 0;
@%p9 bra BB2_15;

setp.gt.s32	%p10, %r16, 7;
setp.gt.s32	%p11, %r2, 7;
or.pred %p12, %p11, %p10;
@%p12 bra BB2_15;
bra.uni BB2_14;

BB2_15:
add.f64 %fd70, %fd70, 0d0000000000000000;
bra.uni BB2_16;

BB2_14:
add.s32 %r52, %r17, %r2;
mul.wide.s32 %rd13, %r52, 8;
add.s64 %rd14, %rd2, %rd13;
add.s32 %r53, %r18, %r2;
mul.wide.s32 %rd15, %r53, 8;
add.s64 %rd16, %rd1, %rd15;
ld.global.f64 %fd43, [%rd16];
ld.global.f64 %fd44, [%rd14];
fma.rn.f64 %fd70, %fd44, %fd43, %fd70;

BB2_16:
add.s32 %r76, %r2, 1;

BB2_17:
or.b32 %r54, %r76, %r16;
setp.lt.s32	%p13, %r54, 0;
@%p13 bra BB2_20;

setp.gt.s32	%p14, %r16, 7;
setp.gt.s32	%p15, %r76, 7;
or.pred %p16, %p15, %p14;
@%p16 bra BB2_20;
bra.uni BB2_19;

BB2_20:
add.f64 %fd70, %fd70, 0d0000000000000000;
bra.uni BB2_21;

BB2_19:
add.s32 %r55, %r17, %r76;
mul.wide.s32 %rd17, %r55, 8;
add.s64 %rd18, %rd2, %rd17;
add.s32 %r56, %r18, %r76;
mul.wide.s32 %rd19, %r56, 8;
add.s64 %rd20, %rd1, %rd19;
ld.global.f64 %fd45, [%rd20];
ld.global.f64 %fd46, [%rd18];
fma.rn.f64 %fd70, %fd46, %fd45, %fd70;

BB2_21:
add.s32 %r77, %r76, 1;

BB2_22:
or.b32 %r57, %r77, %r16;
setp.lt.s32	%p17, %r57, 0;
@%p17 bra BB2_25;

setp.gt.s32	%p18, %r16, 7;
setp.gt.s32	%p19, %r77, 7;
or.pred %p20, %p19, %p18;
@%p20 bra BB2_25;
bra.uni BB2_24;

BB2_25:
add.f64 %fd63, %fd70, 0d0000000000000000;
bra.uni BB2_26;

BB2_24:
add.s32 %r58, %r17, %r77;
mul.wide.s32 %rd21, %r58, 8;
add.s64 %rd22, %rd2, %rd21;
add.s32 %r59, %r18, %r77;
mul.wide.s32 %rd23, %r59, 8;
add.s64 %rd24, %rd1, %rd23;
ld.global.f64 %fd47, [%rd24];
ld.global.f64 %fd48, [%rd22];
fma.rn.f64 %fd63, %fd48, %fd47, %fd70;

BB2_26:
add.s32 %r79, %r77, 1;
mov.f64 %fd70, %fd63;

BB2_27:
setp.lt.u32	%p21, %r5, 4;
@%p21 bra BB2_46;

add.s32 %r60, %r14, %r79;
mad.lo.s32 %r61, %r16, 5, %r60;
mul.wide.s32 %rd25, %r61, 8;
add.s64 %rd30, %rd1, %rd25;
add.s32 %r62, %r17, %r79;
mul.wide.s32 %rd26, %r62, 8;
add.s64 %rd29, %rd2, %rd26;
mov.f64 %fd70, %fd63;

BB2_29:
or.b32 %r63, %r79, %r16;
setp.lt.s32	%p22, %r63, 0;
@%p22 bra BB2_32;

setp.gt.s32	%p23, %r16, 7;
setp.gt.s32	%p24, %r79, 7;
or.pred %p25, %p24, %p23;
@%p25 bra BB2_32;
bra.uni BB2_31;

BB2_32:
add.f64 %fd67, %fd70, 0d0000000000000000;
bra.uni BB2_33;

BB2_31:
ld.global.f64 %fd49, [%rd29];
ld.global.f64 %fd50, [%rd30+96];
fma.rn.f64 %fd67, %fd49, %fd50, %fd70;

BB2_33:
add.s32 %r64, %r79, 1;
or.b32 %r65, %r64, %r16;
setp.lt.s32	%p26, %r65, 0;
@%p26 bra BB2_36;

setp.gt.s32	%p27, %r16, 7;
setp.gt.s32	%p28, %r79, 6;
or.pred %p29, %p28, %p27;
@%p29 bra BB2_36;
bra.uni BB2_35;

BB2_36:
add.f64 %fd68, %fd67, 0d0000000000000000;
bra.uni BB2_37;

BB2_35:
ld.global.f64 %fd51, [%rd30+104];
ld.global.f64 %fd52, [%rd29+8];
fma.rn.f64 %fd68, %fd52, %fd51, %fd67;

BB2_37:
add.s32 %r28, %r79, 2;
or.b32 %r66, %r28, %r16;
setp.lt.s32	%p30, %r66, 0;
@%p30 bra BB2_40;

setp.gt.s32	%p31, %r16, 7;
setp.gt.s32	%p32, %r28, 7;
or.pred %p33, %p32, %p31;
@%p33 bra BB2_40;
bra.uni BB2_39;

BB2_40:
add.f64 %fd69, %fd68, 0d0000000000000000;
bra.uni BB2_41;

BB2_39:
ld.global.f64 %fd53, [%rd30+112];
ld.global.f64 %fd54, [%rd29+16];
fma.rn.f64 %fd69, %fd54, %fd53, %fd68;

BB2_41:
add.s32 %r29, %r79, 3;
or.b32 %r67, %r29, %r16;
setp.lt.s32	%p34, %r67, 0;
@%p34 bra BB2_44;

setp.gt.s32	%p35, %r16, 7;
setp.gt.s32	%p36, %r29, 7;
or.pred %p37, %p36, %p35;
@%p37 bra BB2_44;
bra.uni BB2_43;

BB2_44:
add.f64 %fd70, %fd69, 0d0000000000000000;
bra.uni BB2_45;

BB2_43:
ld.global.f64 %fd55, [%rd30+120];
ld.global.f64 %fd56, [%rd29+24];
fma.rn.f64 %fd70, %fd56, %fd55, %fd69;

BB2_45:
add.s32 %r79, %r79, 4;
add.s64 %rd30, %rd30, 32;
add.s64 %rd29, %rd29, 32;
setp.lt.s32	%p38, %r29, %r48;
@%p38 bra BB2_29;

BB2_46:
add.s32 %r75, %r16, 1;
setp.lt.s32	%p39, %r16, %r46;
@%p39 bra BB2_5;

BB2_47:
add.f64 %fd73, %fd73, %fd70;

BB2_48:
add.s32 %r74, %r74, 1;
setp.lt.s32	%p40, %r74, 32;
@%p40 bra BB2_2;

setp.lt.f64	%p41, %fd73, 0d0000000000000000;
selp.f64	%fd57, 0d0000000000000000, %fd73, %p41;
shl.b32 %r71, %r73, 6;
add.s32 %r72, %r4, %r71;
mul.wide.s32 %rd27, %r72, 8;
add.s64 %rd28, %rd3, %rd27;
st.global.f64 [%rd28], %fd57;
add.s32 %r73, %r73, 1;
setp.lt.s32	%p42, %r73, 64;
@%p42 bra BB2_1;

ret;
}


.visible .entry _Z18ExecuteFourthLayerPdS_S_(
.param .u64 _Z18ExecuteFourthLayerPdS_S__param_0,
.param .u64 _Z18ExecuteFourthLayerPdS_S__param_1,
.param .u64 _Z18ExecuteFourthLayerPdS_S__param_2
)
{
.reg .pred %p<2>;
.reg .b32 %r<7>;
.reg .f64 %fd<52>;
.reg .b64 %rd<17>;


ld.param.u64 %rd8, [_Z18ExecuteFourthLayerPdS_S__param_0];
ld.param.u64 %rd9, [_Z18ExecuteFourthLayerPdS_S__param_1];
ld.param.u64 %rd10, [_Z18ExecuteFourthLayerPdS_S__param_2];
cvta.to.global.u64 %rd11, %rd8;
cvta.to.global.u64 %rd16, %rd10;
cvta.to.global.u64 %rd2, %rd9;
mov.u32 %r1, %tid.x;
shl.b32 %r5, %r1, 10;
mul.wide.s32 %rd12, %r5, 8;
add.s64 %rd15, %rd11, %rd12;
mov.f64 %fd51, 0d0000000000000000;
mov.u32 %r6, 0;

BB3_1:
ld.global.f64 %fd4, [%rd15];
ld.global.f64 %fd5, [%rd16];
fma.rn.f64 %fd6, %fd5, %fd4, %fd51;
ld.global.f64 %fd7, [%rd15+8];
ld.global.f64 %fd8, [%rd16+8];
fma.rn.f64 %fd9, %fd8, %fd7, %fd6;
ld.global.f64 %fd10, [%rd15+16];
ld.global.f64 %fd11, [%rd16+16];
fma.rn.f64 %fd12, %fd11, %fd10, %fd9;
ld.global.f64 %fd13, [%rd15+24];
ld.global.f64 %fd14, [%rd16+24];
fma.rn.f64 %fd15, %fd14, %fd13, %fd12;
ld.global.f64 %fd16, [%rd15+32];
ld.global.f64 %fd17, [%rd16+32];
fma.rn.f64 %fd18, %fd17, %fd16, %fd15;
ld.global.f64 %fd19, [%rd15+40];
ld.global.f64 %fd20, [%rd16+40];
fma.rn.f64 %fd21, %fd20, %fd19, %fd18;
ld.global.f64 %fd22, [%rd15+48];
ld.global.f64 %fd23, [%rd16+48];
fma.rn.f64 %fd24, %fd23, %fd22, %fd21;
ld.global.f64 %fd25, [%rd15+56];
ld.global.f64 %fd26, [%rd16+56];
fma.rn.f64 %fd27, %fd26, %fd25, %fd24;
ld.global.f64 %fd28, [%rd15+64];
ld.global.f64 %fd29, [%rd16+64];
fma.rn.f64 %fd30, %fd29, %fd28, %fd27;
ld.global.f64 %fd31, [%rd15+72];
ld.global.f64 %fd32, [%rd16+72];
fma.rn.f64 %fd33, %fd32, %fd31, %fd30;
ld.global.f64 %fd34, [%rd15+80];
ld.global.f64 %fd35, [%rd16+80];
fma.rn.f64 %fd36, %fd35, %fd34, %fd33;
ld.global.f64 %fd37, [%rd15+88];
ld.global.f64 %fd38, [%rd16+88];
fma.rn.f64 %fd39, %fd38, %fd37, %fd36;
ld.global.f64 %fd40, [%rd15+96];
ld.global.f64 %fd41, [%rd16+96];
fma.rn.f64 %fd42, %fd41, %fd40, %fd39;
ld.global.f64 %fd43, [%rd15+104];
ld.global.f64 %fd44, [%rd16+104];
fma.rn.f64 %fd45, %fd44, %fd43, %fd42;
ld.global.f64 %fd46, [%rd15+112];
ld.global.f64 %fd47, [%rd16+112];
fma.rn.f64 %fd48, %fd47, %fd46, %fd45;
ld.global.f64 %fd49, [%rd15+120];
ld.global.f64 %fd50, [%rd16+120];
fma.rn.f64 %fd51, %fd50, %fd49, %fd48;
add.s64 %rd16, %rd16, 128;
add.s64 %rd15, %rd15, 128;
add.s32 %r6, %r6, 1;
setp.lt.s32	%p1, %r6, 64;
@%p1 bra BB3_1;

mul.wide.s32 %rd13, %r1, 8;
add.s64 %rd14, %rd2, %rd13;
st.global.f64 [%rd14], %fd51;
ret;
}


.visible .entry _Z17ExecuteFifthLayerPdS_S_(
.param .u64 _Z17ExecuteFifthLayerPdS_S__param_0,
.param .u64 _Z17ExecuteFifthLayerPdS_S__param_1,
.param .u64 _Z17ExecuteFifthLayerPdS_S__param_2
)
{
.reg .pred %p<3>;
.reg .b32 %r<7>;
.reg .f64 %fd<52>;
.reg .b64 %rd<17>;


ld.param.u64 %rd8, [_Z17ExecuteFifthLayerPdS_S__param_0];
ld.param.u64 %rd9, [_Z17ExecuteFifthLayerPdS_S__param_1];
ld.param.u64 %rd10, [_Z17ExecuteFifthLayerPdS_S__param_2];
mov.u32 %r1, %tid.x;
setp.gt.s32	%p1, %r1, 8;
@%p1 bra BB4_4;

cvta.to.global.u64 %rd11, %rd8;
cvta.to.global.u64 %rd1, %rd9;
shl.b32 %r5, %r1, 6;
mul.wide.s32 %rd12, %r5, 8;
add.s64 %rd16, %rd11, %rd12;
cvta.to.global.u64 %rd15, %rd10;
mov.f64 %fd51, 0d0000000000000000;
mov.u32 %r6, -64;

BB4_2:
ld.global.f64 %fd4, [%rd16];
ld.global.f64 %fd5, [%rd15];
fma.rn.f64 %fd6, %fd5, %fd4, %fd51;
ld.global.f64 %fd7, [%rd16+8];
ld.global.f64 %fd8, [%rd15+8];
fma.rn.f64 %fd9, %fd8, %fd7, %fd6;
ld.global.f64 %fd10, [%rd16+16];
ld.global.f64 %fd11, [%rd15+16];
fma.rn.f64 %fd12, %fd11, %fd10, %fd9;
ld.global.f64 %fd13, [%rd16+24];
ld.global.f64 %fd14, [%rd15+24];
fma.rn.f64 %fd15, %fd14, %fd13, %fd12;
ld.global.f64 %fd16, [%rd16+32];
ld.global.f64 %fd17, [%rd15+32];
fma.rn.f64 %fd18, %fd17, %fd16, %fd15;
ld.global.f64 %fd19, [%rd16+40];
ld.global.f64 %fd20, [%rd15+40];
fma.rn.f64 %fd21, %fd20, %fd19, %fd18;
ld.global.f64 %fd22, [%rd16+48];
ld.global.f64 %fd23, [%rd15+48];
fma.rn.f64 %fd24, %fd23, %fd22, %fd21;
ld.global.f64 %fd25, [%rd16+56];
ld.global.f64 %fd26, [%rd15+56];
fma.rn.f64 %fd27, %fd26, %fd25, %fd24;
ld.global.f64 %fd28, [%rd16+64];
ld.global.f64 %fd29, [%rd15+64];
fma.rn.f64 %fd30, %fd29, %fd28, %fd27;
ld.global.f64 %fd31, [%rd16+72];
ld.global.f64 %fd32, [%rd15+72];
fma.rn.f64 %fd33, %fd32, %fd31, %fd30;
ld.global.f64 %fd34, [%rd16+80];
ld.global.f64 %fd35, [%rd15+80];
fma.rn.f64 %fd36, %fd35, %fd34, %fd33;
ld.global.f64 %fd37, [%rd16+88];
ld.global.f64 %fd38, [%rd15+88];
fma.rn.f64 %fd39, %fd38, %fd37, %fd36;
ld.global.f64 %fd40, [%rd16+96];
ld.global.f64 %fd41, [%rd15+96];
fma.rn.f64 %fd42, %fd41, %fd40, %fd39;
ld.global.f64 %fd43, [%rd16+104];
ld.global.f64 %fd44, [%rd15+104];
fma.rn.f64 %fd45, %fd44, %fd43, %fd42;
ld.global.f64 %fd46, [%rd16+112];
ld.global.f64 %fd47, [%rd15+112];
fma.rn.f64 %fd48, %fd47, %fd46, %fd45;
ld.global.f64 %fd49, [%rd16+120];
ld.global.f64 %fd50, [%rd15+120];
fma.rn.f64 %fd51, %fd50, %fd49, %fd48;
add.s64 %rd16, %rd16, 128;
add.s64 %rd15, %rd15, 128;
add.s32 %r6, %r6, 16;
setp.ne.s32	%p2, %r6, 0;
@%p2 bra BB4_2;

mul.wide.s32 %rd13, %r1, 8;
add.s64 %rd14, %rd1, %rd13;
st.global.f64 [%rd14], %fd51;

BB4_4:
ret;
}


.visible .entry _Z8pooling1PdS_iiiiiii(
.param .u64 _Z8pooling1PdS_iiiiiii_param_0,
.param .u64 _Z8pooling1PdS_iiiiiii_param_1,
.param .u32 _Z8pooling1PdS_iiiiiii_param_2,
.param .u32 _Z8pooling1PdS_iiiiiii_param_3,
.param .u32 _Z8pooling1PdS_iiiiiii_param_4,
.param .u32 _Z8pooling1PdS_iiiiiii_param_5,
.param .u32 _Z8pooling1PdS_iiiiiii_param_6,
.param .u32 _Z8pooling1PdS_iiiiiii_param_7,
.param .u32 _Z8pooling1PdS_iiiiiii_param_8
)
{
.reg .pred %p<28>;
.reg .b32 %r<53>;
.reg .f64 %fd<34>;
.reg .b64 %rd<18>;


ld.param.u64 %rd7, [_Z8pooling1PdS_iiiiiii_param_0];
ld.param.u64 %rd6, [_Z8pooling1PdS_iiiiiii_param_1];
ld.param.u32 %r25, [_Z8pooling1PdS_iiiiiii_param_2];
cvta.to.global.u64 %rd1, %rd7;
mov.u32 %r1, %tid.y;
setp.lt.s32	%p3, %r25, 1;
@%p3 bra BB5_22;

cvta.to.global.u64 %rd2, %rd6;
mov.u32 %r27, %tid.x;
and.b32 %r28, %r27, %r1;
and.b32 %r2, %r28, 1;
add.s32 %r3, %r27, 1;
add.s32 %r4, %r27, -1;
setp.gt.s32	%p4, %r4, %r3;
setp.gt.s32	%p5, %r4, 31;
mov.u32 %r29, 31;
or.pred %p1, %p4, %p5;
shl.b32 %r30, %r27, 3;
add.s32 %r5, %r30, -8;
add.s32 %r6, %r1, -1;
shr.u32 %r31, %r6, 31;
add.s32 %r32, %r6, %r31;
shr.s32 %r7, %r32, 1;
add.s32 %r8, %r1, 1;
setp.gt.s32	%p6, %r6, %r8;
setp.gt.s32	%p7, %r6, 31;
or.pred %p2, %p6, %p7;
max.s32 %r33, %r6, %r8;
add.s32 %r34, %r1, -2;
sub.s32 %r35, %r34, %r33;
max.s32 %r36, %r6, %r29;
sub.s32 %r37, %r34, %r36;
max.u32 %r38, %r35, %r37;
neg.s32 %r9, %r38;
mov.u32 %r47, 0;
and.b32 %r10, %r9, 3;

BB5_2:
setp.eq.s32	%p8, %r2, 0;
@%p8 bra BB5_21;

mov.f64 %fd32, 0d0000000000000000;
@%p1 bra BB5_20;

shl.b32 %r12, %r47, 10;
mov.f64 %fd32, 0d0000000000000000;
mov.u32 %r48, %r4;

BB5_5:
mov.u32 %r13, %r48;
@%p2 bra BB5_19;

setp.eq.s32	%p9, %r10, 0;
shl.b32 %r39, %r13, 5;
add.s32 %r14, %r39, %r12;
mov.f64 %fd29, 0d0000000000000000;
@%p9 bra BB5_7;
bra.uni BB5_8;

BB5_7:
mov.u32 %r51, %r6;
mov.f64 %fd30, %fd32;
bra.uni BB5_16;

BB5_8:
setp.eq.s32	%p10, %r10, 1;
@%p10 bra BB5_9;
bra.uni BB5_10;

BB5_9:
mov.u32 %r50, %r6;
bra.uni BB5_15;

BB5_10:
setp.eq.s32	%p11, %r10, 2;
@%p11 bra BB5_11;
bra.uni BB5_12;

BB5_11:
mov.u32 %r49, %r6;
bra.uni BB5_14;

BB5_12:
add.s32 %r40, %r14, %r6;
mul.wide.s32 %rd8, %r40, 8;
add.s64 %rd9, %rd1, %rd8;
ld.global.f64 %fd2, [%rd9];
setp.geu.f64	%p12, %fd32, %fd2;
mov.u32 %r49, %r1;
@%p12 bra BB5_14;

mov.u32 %r49, %r1;
mov.f64 %fd32, %fd2;

BB5_14:
add.s32 %r41, %r14, %r49;
mul.wide.s32 %rd10, %r41, 8;
add.s64 %rd11, %rd1, %rd10;
ld.global.f64 %fd16, [%rd11];
setp.lt.f64	%p13, %fd32, %fd16;
selp.f64	%fd32, %fd16, %fd32, %p13;
add.s32 %r50, %r49, 1;

BB5_15:
add.s32 %r42, %r14, %r50;
mul.wide.s32 %rd12, %r42, 8;
add.s64 %rd13, %rd1, %rd12;
ld.global.f64 %fd17, [%rd13];
setp.lt.f64	%p14, %fd32, %fd17;
selp.f64	%fd29, %fd17, %fd32, %p14;
add.s32 %r51, %r50, 1;
mov.f64 %fd30, %fd29;

BB5_16:
setp.lt.u32	%p15, %r9, 4;
mov.f64 %fd32, %fd29;
@%p15 bra BB5_19;

add.s32 %r52, %r51, 3;
add.s32 %r43, %r14, %r51;
mul.wide.s32 %rd14, %r43, 8;
add.s64 %rd17, %rd1, %rd14;
mov.f64 %fd32, %fd30;

BB5_18:
ld.global.f64 %fd18, [%rd17];
setp.lt.f64	%p16, %fd32, %fd18;
selp.f64	%fd19, %fd18, %fd32, %p16;
ld.global.f64 %fd20, [%rd17+8];
setp.lt.f64	%p17, %fd19, %fd20;
selp.f64	%fd21, %fd20, %fd19, %p17;
ld.global.f64 %fd22, [%rd17+16];
setp.lt.f64	%p18, %fd21, %fd22;
selp.f64	%fd23, %fd22, %fd21, %p18;
ld.global.f64 %fd24, [%rd17+24];
setp.lt.f64	%p19, %fd23, %fd24;
selp.f64	%fd32, %fd24, %fd23, %p19;
setp.gt.s32	%p20, %r52, 30;
setp.ge.s32	%p21, %r52, %r8;
or.pred %p22, %p21, %p20;
add.s32 %r52, %r52, 4;
add.s64 %rd17, %rd17, 32;
@!%p22 bra BB5_18;
bra.uni BB5_19;

BB5_19:
add.s32 %r48, %r13, 1;
setp.gt.s32	%p23, %r13, 30;
setp.ge.s32	%p24, %r13, %r3;
or.pred %p25, %p24, %p23;
@!%p25 bra BB5_5;
bra.uni BB5_20;

BB5_20:
setp.lt.f64	%p26, %fd32, 0d0000000000000000;
selp.f64	%fd25, 0d0000000000000000, %fd32, %p26;
shl.b32 %r44, %r47, 8;
add.s32 %r45, %r5, %r44;
add.s32 %r46, %r45, %r7;
mul.wide.s32 %rd15, %r46, 8;
add.s64 %rd16, %rd2, %rd15;
st.global.f64 [%rd16], %fd25;

BB5_21:
add.s32 %r47, %r47, 1;
setp.lt.s32	%p27, %r47, %r25;
@%p27 bra BB5_2;

BB5_22:
ret;
}


.visible .entry _Z8pooling2PdS_iiiiiii(
.param .u64 _Z8pooling2PdS_iiiiiii_param_0,
.param .u64 _Z8pooling2PdS_iiiiiii_param_1,
.param .u32 _Z8pooling2PdS_iiiiiii_param_2,
.param .u32 _Z8pooling2PdS_iiiiiii_param_3,
.param .u32 _Z8pooling2PdS_iiiiiii_param_4,
.param .u32 _Z8pooling2PdS_iiiiiii_param_5,
.param .u32 _Z8pooling2PdS_iiiiiii_param_6,
.param .u32 _Z8pooling2PdS_iiiiiii_param_7,
.param .u32 _Z8pooling2PdS_iiiiiii_param_8
)
{
.reg .pred %p<28>;
.reg .b32 %r<78>;
.reg .f64 %fd<36>;
.reg .b64 %rd<18>;


ld.param.u64 %rd7, [_Z8pooling2PdS_iiiiiii_param_0];
ld.param.u64 %rd6, [_Z8pooling2PdS_iiiiiii_param_1];
ld.param.u32 %r34, [_Z8pooling2PdS_iiiiiii_param_2];
cvta.to.global.u64 %rd1, %rd7;
mov.u32 %r1, %tid.y;
setp.lt.s32	%p4, %r34, 1;
@%p4 bra BB6_21;

cvta.to.global.u64 %rd2, %rd6;
mov.u32 %r36, %tid.x;
add.s32 %r2, %r36, -1;
add.s32 %r37, %r36, 1;
setp.gt.s32	%p5, %r2, %r37;
setp.gt.s32	%p6, %r2, 15;
mov.u32 %r38, 15;
or.pred %p1, %p5, %p6;
shl.b32 %r39, %r36, 2;
add.s32 %r3, %r39, -4;
add.s32 %r4, %r1, -1;
shr.u32 %r40, %r4, 31;
add.s32 %r41, %r4, %r40;
shr.s32 %r5, %r41, 1;
add.s32 %r42, %r1, 1;
setp.gt.s32	%p7, %r4, %r42;
setp.gt.s32	%p8, %r4, 15;
or.pred %p2, %p7, %p8;
max.s32 %r43, %r4, %r42;
add.s32 %r44, %r1, -2;
sub.s32 %r45, %r44, %r43;
max.s32 %r46, %r4, %r38;
sub.s32 %r47, %r44, %r46;
max.u32 %r48, %r45, %r47;
neg.s32 %r6, %r48;
mov.u32 %r64, 0;
and.b32 %r49, %r36, 1;
setp.eq.b32	%p9, %r49, 1;
not.pred %p10, %p9;
setp.gt.s32	%p11, %r36, 15;
or.pred %p12, %p10, %p11;
and.b32 %r50, %r1, 1;
setp.eq.b32	%p13, %r50, 1;
not.pred %p14, %p13;
setp.gt.s32	%p15, %r1, 15;
or.pred %p16, %p14, %p15;
or.pred %p3, %p12, %p16;
and.b32 %r7, %r6, 3;

BB6_2:
@%p3 bra BB6_20;

mov.f64 %fd34, 0d0000000000000000;
mov.u32 %r76, 0;
@%p1 bra BB6_19;

shl.b32 %r9, %r64, 8;
mov.f64 %fd34, 0d0000000000000000;
mov.u32 %r76, 0;
mov.u32 %r65, %r2;

BB6_5:
mov.u32 %r10, %r65;
@%p2 bra BB6_18;

setp.eq.s32	%p17, %r7, 0;
mov.u32 %r71, 0;
shl.b32 %r54, %r10, 4;
add.s32 %r12, %r54, %r9;
mov.f64 %fd31, 0d0000000000000000;
@%p17 bra BB6_7;
bra.uni BB6_8;

BB6_7:
mov.u32 %r72, %r4;
mov.u32 %r73, %r76;
mov.f64 %fd32, %fd34;
bra.uni BB6_15;

BB6_8:
setp.eq.s32	%p18, %r7, 1;
@%p18 bra BB6_9;
bra.uni BB6_10;

BB6_9:
mov.u32 %r69, %r4;
bra.uni BB6_14;

BB6_10:
setp.eq.s32	%p19, %r7, 2;
@%p19 bra BB6_11;
bra.uni BB6_12;

BB6_11:
mov.u32 %r67, %r4;
bra.uni BB6_13;

BB6_12:
add.s32 %r55, %r12, %r4;
mul.wide.s32 %rd8, %r55, 8;
add.s64 %rd9, %rd1, %rd8;
ld.global.f64 %fd16, [%rd9];
add.f64 %fd34, %fd34, %fd16;
add.s32 %r76, %r76, 1;
mov.u32 %r67, %r1;

BB6_13:
add.s32 %r56, %r12, %r67;
mul.wide.s32 %rd10, %r56, 8;
add.s64 %rd11, %rd1, %rd10;
ld.global.f64 %fd17, [%rd11];
add.f64 %fd34, %fd34, %fd17;
add.s32 %r76, %r76, 1;
add.s32 %r69, %r67, 1;

BB6_14:
add.s32 %r57, %r12, %r69;
mul.wide.s32 %rd12, %r57, 8;
add.s64 %rd13, %rd1, %rd12;
ld.global.f64 %fd18, [%rd13];
add.f64 %fd31, %fd34, %fd18;
add.s32 %r71, %r76, 1;
add.s32 %r72, %r69, 1;
mov.u32 %r73, %r71;
mov.f64 %fd32, %fd31;

BB6_15:
setp.lt.u32	%p20, %r6, 4;
mov.u32 %r76, %r71;
mov.f64 %fd34, %fd31;
@%p20 bra BB6_18;

add.s32 %r74, %r72, 3;
add.s32 %r58, %r12, %r72;
mul.wide.s32 %rd14, %r58, 8;
add.s64 %rd17, %rd1, %rd14;
mov.u32 %r76, %r73;
mov.f64 %fd34, %fd32;

BB6_17:
ld.global.f64 %fd19, [%rd17];
add.f64 %fd20, %fd34, %fd19;
ld.global.f64 %fd21, [%rd17+8];
add.f64 %fd22, %fd20, %fd21;
ld.global.f64 %fd23, [%rd17+16];
add.f64 %fd24, %fd22, %fd23;
ld.global.f64 %fd25, [%rd17+24];
add.f64 %fd34, %fd24, %fd25;
add.s32 %r76, %r76, 4;
add.s32 %r59, %r4, 2;
setp.ge.s32	%p21, %r74, %r59;
setp.gt.s32	%p22, %r74, 14;
or.pred %p23, %p21, %p22;
add.s32 %r74, %r74, 4;
add.s64 %rd17, %rd17, 32;
@!%p23 bra BB6_17;
bra.uni BB6_18;

BB6_18:
add.s32 %r65, %r10, 1;
add.s32 %r60, %r2, 2;
setp.ge.s32	%p24, %r10, %r60;
setp.gt.s32	%p25, %r10, 14;
or.pred %p26, %p24, %p25;
@!%p26 bra BB6_5;
bra.uni BB6_19;

BB6_19:
cvt.rn.f64.s32	%fd26, %r76;
div.rn.f64 %fd27, %fd34, %fd26;
shl.b32 %r61, %r64, 6;
add.s32 %r62, %r3, %r61;
add.s32 %r63, %r62, %r5;
mul.wide.s32 %rd15, %r63, 8;
add.s64 %rd16, %rd2, %rd15;
st.global.f64 [%rd16], %fd27;

BB6_20:
add.s32 %r64, %r64, 1;
setp.lt.s32	%p27, %r64, %r34;
@%p27 bra BB6_2;

BB6_21:
ret;
}


.visible .entry _Z8pooling3PdS_iiiiiii(
.param .u64 _Z8pooling3PdS_iiiiiii_param_0,
.param .u64 _Z8pooling3PdS_iiiiiii_param_1,
.param .u32 _Z8pooling3PdS_iiiiiii_param_2,
.param .u32 _Z8pooling3PdS_iiiiiii_param_3,
.param .u32 _Z8pooling3PdS_iiiiiii_param_4,
.param .u32 _Z8pooling3PdS_iiiiiii_param_5,
.param .u32 _Z8pooling3PdS_iiiiiii_param_6,
.param .u32 _Z8pooling3PdS_iiiiiii_param_7,
.param .u32 _Z8pooling3PdS_iiiiiii_param_8
)
{
.reg .pred %p<28>;
.reg .b32 %r<78>;
.reg .f64 %fd<36>;
.reg .b64 %rd<18>;


ld.param.u64 %rd7, [_Z8pooling3PdS_iiiiiii_param_0];
ld.param.u64 %rd6, [_Z8pooling3PdS_iiiiiii_param_1];
ld.param.u32 %r34, [_Z8pooling3PdS_iiiiiii_param_2];
cvta.to.global.u64 %rd1, %rd7;
mov.u32 %r1, %tid.y;
setp.lt.s32	%p4, %r34, 1;
@%p4 bra BB7_21;

cvta.to.global.u64 %rd2, %rd6;
mov.u32 %r36, %tid.x;
add.s32 %r2, %r36, -1;
add.s32 %r37, %r36, 1;
setp.gt.s32	%p5, %r2, %r37;
setp.gt.s32	%p6, %r2, 7;
mov.u32 %r38, 7;
or.pred %p1, %p5, %p6;
shl.b32 %r39, %r36, 1;
add.s32 %r3, %r39, -2;
add.s32 %r4, %r1, -1;
shr.u32 %r40, %r4, 31;
add.s32 %r41, %r4, %r40;
shr.s32 %r5, %r41, 1;
add.s32 %r42, %r1, 1;
setp.gt.s32	%p7, %r4, %r42;
setp.gt.s32	%p8, %r4, 7;
or.pred %p2, %p7, %p8;
max.s32 %r43, %r4, %r42;
add.s32 %r44, %r1, -2;
sub.s32 %r45, %r44, %r43;
max.s32 %r46, %r4, %r38;
sub.s32 %r47, %r44, %r46;
max.u32 %r48, %r45, %r47;
neg.s32 %r6, %r48;
mov.u32 %r64, 0;
and.b32 %r49, %r36, 1;
setp.eq.b32	%p9, %r49, 1;
not.pred %p10, %p9;
setp.gt.s32	%p11, %r36, 7;
or.pred %p12, %p10, %p11;
and.b32 %r50, %r1, 1;
setp.eq.b32	%p13, %r50, 1;
not.pred %p14, %p13;
setp.gt.s32	%p15, %r1, 7;
or.pred %p16, %p14, %p15;
or.pred %p3, %p12, %p16;
and.b32 %r7, %r6, 3;

BB7_2:
@%p3 bra BB7_20;

mov.f64 %fd34, 0d0000000000000000;
mov.u32 %r76, 0;
@%p1 bra BB7_19;

shl.b32 %r9, %r64, 6;
mov.f64 %fd34, 0d0000000000000000;
mov.u32 %r76, 0;
mov.u32 %r65, %r2;

BB7_5:
mov.u32 %r10, %r65;
@%p2 bra BB7_18;

setp.eq.s32	%p17, %r7, 0;
mov.u32 %r71, 0;
shl.b32 %r54, %r10, 3;
add.s32 %r12, %r54, %r9;
mov.f64 %fd31, 0d0000000000000000;
@%p17 bra BB7_7;
bra.uni BB7_8;

BB7_7:
mov.u32 %r72, %r4;
mov.u32 %r73, %r76;
mov.f64 %fd32, %fd34;
bra.uni BB7_15;

BB7_8:
setp.eq.s32	%p18, %r7, 1;
@%p18 bra BB7_9;
bra.uni BB7_10;

BB7_9:
mov.u32 %r69, %r4;
bra.uni BB7_14;

BB7_10:
setp.eq.s32	%p19, %r7, 2;
@%p19 bra BB7_11;
bra.uni BB7_12;

BB7_11:
mov.u32 %r67, %r4;
bra.uni BB7_13;

BB7_12:
add.s32 %r55, %r12, %r4;
mul.wide.s32 %rd8, %r55, 8;
add.s64 %rd9, %rd1, %rd8;
ld.global.f64 %fd16, [%rd9];
add.f64 %fd34, %fd34, %fd16;
add.s32 %r76, %r76, 1;
mov.u32 %r67, %r1;

BB7_13:
add.s32 %r56, %r12, %r67;
mul.wide.s32 %rd10, %r56, 8;
add.s64 %rd11, %rd1, %rd10;
ld.global.f64 %fd17, [%rd11];
add.f64 %fd34, %fd34, %fd17;
add.s32 %r76, %r76, 1;
add.s32 %r69, %r67, 1;

BB7_14:
add.s32 %r57, %r12, %r69;
mul.wide.s32 %rd12, %r57, 8;
add.s64 %rd13, %rd1, %rd12;
ld.global.f64 %fd18, [%rd13];
add.f64 %fd31, %fd34, %fd18;
add.s32 %r71, %r76, 1;
add.s32 %r72, %r69, 1;
mov.u32 %r73, %r71;
mov.f64 %fd32, %fd31;

BB7_15:
setp.lt.u32	%p20, %r6, 4;
mov.u32 %r76, %r71;
mov.f64 %fd34, %fd31;
@%p20 bra BB7_18;

add.s32 %r74, %r72, 3;
add.s32 %r58, %r12, %r72;
mul.wide.s32 %rd14, %r58, 8;
add.s64 %rd17, %rd1, %rd14;
mov.u32 %r76, %r73;
mov.f64 %fd34, %fd32;

BB7_17:
ld.global.f64 %fd19, [%rd17];
add.f64 %fd20, %fd34, %fd19;
ld.global.f64 %fd21, [%rd17+8];
add.f64 %fd22, %fd20, %fd21;
ld.global.f64 %fd23, [%rd17+16];
add.f64 %fd24, %fd22, %fd23;
ld.global.f64 %fd25, [%rd17+24];
add.f64 %fd34, %fd24, %fd25;
add.s32 %r76, %r76, 4;
add.s32 %r59, %r4, 2;
setp.ge.s32	%p21, %r74, %r59;
setp.gt.s32	%p22, %r74, 6;
or.pred %p23, %p21, %p22;
add.s32 %r74, %r74, 4;
add.s64 %rd17, %rd17, 32;
@!%p23 bra BB7_17;
bra.uni BB7_18;

BB7_18:
add.s32 %r65, %r10, 1;
add.s32 %r60, %r2, 2;
setp.ge.s32	%p24, %r10, %r60;
setp.gt.s32	%p25, %r10, 6;
or.pred %p26, %p24, %p25;
@!%p26 bra BB7_5;
bra.uni BB7_19;

BB7_19:
cvt.rn.f64.s32	%fd26, %r76;
div.rn.f64 %fd27, %fd34, %fd26;
shl.b32 %r61, %r64, 4;
add.s32 %r62, %r3, %r61;
add.s32 %r63, %r62, %r5;
mul.wide.s32 %rd15, %r63, 8;
add.s64 %rd16, %rd2, %rd15;
st.global.f64 [%rd16], %fd27;

BB7_20:
add.s32 %r64, %r64, 1;
setp.lt.s32	%p27, %r64, %r34;
@%p27 bra BB7_2;

BB7_21:
ret;
}




// ===== COMPILED SASS (sm_100) =====

	.target	sm_100

	.elftype	@"ET_EXEC"


//--------------------- .note.nv.tkinfo           --------------------------
	.section	.note.nv.tkinfo,"",@"SHT_NOTE"
	.sectionflags	@"SHF_NOTE_NV_TKINFO"
	.tkinfo
        /*0018*/ 	.word	0x00000002
        /*0030*/ 	.string	""
        /*0030*/ 	.string	"ptxas"
        /*0030*/ 	.string	"Cuda compilation tools, release 13.0, V13.0.88"
        /*0030*/ 	.string	"Build cuda_13.0.r13.0/compiler.36424714_0"
        /*0030*/ 	.string	"-arch sm_100 "



//--------------------- .note.nv.cuinfo           --------------------------
	.section	.note.nv.cuinfo,"",@"SHT_NOTE"
	.sectionflags	@"SHF_NOTE_NV_CUINFO"
        /*0018*/ 	.short	0x0002
        /*001a*/ 	.short	0x0050
        /*001c*/ 	.short	0x0082
	.zero		2


//--------------------- .nv.info                  --------------------------
	.section	.nv.info,"",@"SHT_CUDA_INFO"
	.align	4


	//----- nvinfo : EIATTR_REGCOUNT
	.align		4
        /*0000*/ 	.byte	0x04, 0x2f
        /*0002*/ 	.short	(.L_1 - .L_0)
	.align		4
.L_0:
        /*0004*/ 	.word	index@(_Z17ExecuteFirstLayerPdPiS0_S0_S_)
        /*0008*/ 	.word	0x00000028


	//----- nvinfo : EIATTR_FRAME_SIZE
	.align		4
.L_1:
        /*000c*/ 	.byte	0x04, 0x11
        /*000e*/ 	.short	(.L_3 - .L_2)
	.align		4
.L_2:
        /*0010*/ 	.word	index@(_Z17ExecuteFirstLayerPdPiS0_S0_S_)
        /*0014*/ 	.word	0x00000000


	//----- nvinfo : EIATTR_REGCOUNT
	.align		4
.L_3:
        /*0018*/ 	.byte	0x04, 0x2f
        /*001a*/ 	.short	(.L_5 - .L_4)
	.align		4
.L_4:
        /*001c*/ 	.word	index@(_Z18ExecuteSecondLayerPdS_S_)
        /*0020*/ 	.word	0x00000020


	//----- nvinfo : EIATTR_FRAME_SIZE
	.align		4
.L_5:
        /*0024*/ 	.byte	0x04, 0x11
        /*0026*/ 	.short	(.L_7 - .L_6)
	.align		4
.L_6:
        /*0028*/ 	.word	index@(_Z18ExecuteSecondLayerPdS_S_)
        /*002c*/ 	.word	0x00000000


	//----- nvinfo : EIATTR_REGCOUNT
	.align		4
.L_7:
        /*0030*/ 	.byte	0x04, 0x2f
        /*0032*/ 	.short	(.L_9 - .L_8)
	.align		4
.L_8:
        /*0034*/ 	.word	index@(_Z17ExecuteThirdLayerPdS_S_)
        /*0038*/ 	.word	0x00000020


	//----- nvinfo : EIATTR_FRAME_SIZE
	.align		4
.L_9:
        /*003c*/ 	.byte	0x04, 0x11
        /*003e*/ 	.short	(.L_11 - .L_10)
	.align		4
.L_10:
        /*0040*/ 	.word	index@(_Z17ExecuteThirdLayerPdS_S_)
        /*0044*/ 	.word	0x00000000


	//----- nvinfo : EIATTR_REGCOUNT
	.align		4
.L_11:
        /*0048*/ 	.byte	0x04, 0x2f
        /*004a*/ 	.short	(.L_13 - .L_12)
	.align		4
.L_12:
        /*004c*/ 	.word	index@(_Z18ExecuteFourthLayerPdS_S_)
        /*0050*/ 	.word	0x0000001a


	//----- nvinfo : EIATTR_FRAME_SIZE
	.align		4
.L_13:
        /*0054*/ 	.byte	0x04, 0x11
        /*0056*/ 	.short	(.L_15 - .L_14)
	.align		4
.L_14:
        /*0058*/ 	.word	index@(_Z18ExecuteFourthLayerPdS_S_)
        /*005c*/ 	.word	0x00000000


	//----- nvinfo : EIATTR_REGCOUNT
	.align		4
.L_15:
        /*0060*/ 	.byte	0x04, 0x2f
        /*0062*/ 	.short	(.L_17 - .L_16)
	.align		4
.L_16:
        /*0064*/ 	.word	index@(_Z17ExecuteFifthLayerPdS_S_)
        /*0068*/ 	.word	0x0000001e


	//----- nvinfo : EIATTR_FRAME_SIZE
	.align		4
.L_17:
        /*006c*/ 	.byte	0x04, 0x11
        /*006e*/ 	.short	(.L_19 - .L_18)
	.align		4
.L_18:
        /*0070*/ 	.word	index@(_Z17ExecuteFifthLayerPdS_S_)
        /*0074*/ 	.word	0x00000000


	//----- nvinfo : EIATTR_REGCOUNT
	.align		4
.L_19:
        /*0078*/ 	.byte	0x04, 0x2f
        /*007a*/ 	.short	(.L_21 - .L_20)
	.align		4
.L_20:
        /*007c*/ 	.word	index@(_Z8pooling1PdS_iiiiiii)
        /*0080*/ 	.word	0x0000001a


	//----- nvinfo : EIATTR_FRAME_SIZE
	.align		4
.L_21:
        /*0084*/ 	.byte	0x04, 0x11
        /*0086*/ 	.short	(.L_23 - .L_22)
	.align		4
.L_22:
        /*0088*/ 	.word	index@(_Z8pooling1PdS_iiiiiii)
        /*008c*/ 	.word	0x00000000


	//----- nvinfo : EIATTR_REGCOUNT
	.align		4
.L_23:
        /*0090*/ 	.byte	0x04, 0x2f
        /*0092*/ 	.short	(.L_25 - .L_24)
	.align		4
.L_24:
        /*0094*/ 	.word	index@(_Z8pooling2PdS_iiiiiii)
        /*0098*/ 	.word	0x00000020


	//----- nvinfo : EIATTR_FRAME_SIZE
	.align		4
.L_25:
        /*009c*/ 	.byte	0x04, 0x11
        /*009e*/ 	.short	(.L_27 - .L_26)
	.align		4
.L_26:
        /*00a0*/ 	.word	index@($__internal_1_$__cuda_sm20_div_rn_f64_full)
        /*00a4*/ 	.word	0x00000000


	//----- nvinfo : EIATTR_FRAME_SIZE
	.align		4
.L_27:
        /*00a8*/ 	.byte	0x04, 0x11
        /*00aa*/ 	.short	(.L_29 - .L_28)
	.align		4
.L_28:
        /*00ac*/ 	.word	index@(_Z8pooling2PdS_iiiiiii)
        /*00b0*/ 	.word	0x00000000


	//----- nvinfo : EIATTR_REGCOUNT
	.align		4
.L_29:
        /*00b4*/ 	.byte	0x04, 0x2f
        /*00b6*/ 	.short	(.L_31 - .L_30)
	.align		4
.L_30:
        /*00b8*/ 	.word	index@(_Z8pooling3PdS_iiiiiii)
        /*00bc*/ 	.word	0x00000020


	//----- nvinfo : EIATTR_FRAME_SIZE
	.align		4
.L_31:
        /*00c0*/ 	.byte	0x04, 0x11
        /*00c2*/ 	.short	(.L_33 - .L_32)
	.align		4
.L_32:
        /*00c4*/ 	.word	index@($__internal_0_$__cuda_sm20_div_rn_f64_full)
        /*00c8*/ 	.word	0x00000000


	//----- nvinfo : EIATTR_FRAME_SIZE
	.align		4
.L_33:
        /*00cc*/ 	.byte	0x04, 0x11
        /*00ce*/ 	.short	(.L_35 - .L_34)
	.align		4
.L_34:
        /*00d0*/ 	.word	index@(_Z8pooling3PdS_iiiiiii)
        /*00d4*/ 	.word	0x00000000


	//----- nvinfo : EIATTR_MIN_STACK_SIZE
	.align		4
.L_35:
        /*00d8*/ 	.byte	0x04, 0x12
        /*00da*/ 	.short	(.L_37 - .L_36)
	.align		4
.L_36:
        /*00dc*/ 	.word	index@(_Z8pooling3PdS_iiiiiii)
        /*00e0*/ 	.word	0x00000000


	//----- nvinfo : EIATTR_MIN_STACK_SIZE
	.align		4
.L_37:
        /*00e4*/ 	.byte	0x04, 0x12
        /*00e6*/ 	.short	(.L_39 - .L_38)
	.align		4
.L_38:
        /*00e8*/ 	.word	index@(_Z8pooling2PdS_iiiiiii)
        /*00ec*/ 	.word	0x00000000


	//----- nvinfo : EIATTR_MIN_STACK_SIZE
	.align		4
.L_39:
        /*00f0*/ 	.byte	0x04, 0x12
        /*00f2*/ 	.short	(.L_41 - .L_40)
	.align		4
.L_40:
        /*00f4*/ 	.word	index@(_Z8pooling1PdS_iiiiiii)
        /*00f8*/ 	.word	0x00000000


	//----- nvinfo : EIATTR_MIN_STACK_SIZE
	.align		4
.L_41:
        /*00fc*/ 	.byte	0x04, 0x12
        /*00fe*/ 	.short	(.L_43 - .L_42)
	.align		4
.L_42:
        /*0100*/ 	.word	index@(_Z17ExecuteFifthLayerPdS_S_)
        /*0104*/ 	.word	0x00000000


	//----- nvinfo : EIATTR_MIN_STACK_SIZE
	.align		4
.L_43:
        /*0108*/ 	.byte	0x04, 0x12
        /*010a*/ 	.short	(.L_45 - .L_44)
	.align		4
.L_44:
        /*010c*/ 	.word	index@(_Z18ExecuteFourthLayerPdS_S_)
        /*0110*/ 	.word	0x00000000


	//----- nvinfo : EIATTR_MIN_STACK_SIZE
	.align		4
.L_45:
        /*0114*/ 	.byte	0x04, 0x12
        /*0116*/ 	.short	(.L_47 - .L_46)
	.align		4
.L_46:
        /*0118*/ 	.word	index@(_Z17ExecuteThirdLayerPdS_S_)
        /*011c*/ 	.word	0x00000000


	//----- nvinfo : EIATTR_MIN_STACK_SIZE
	.align		4
.L_47:
        /*0120*/ 	.byte	0x04, 0x12
        /*0122*/ 	.short	(.L_49 - .L_48)
	.align		4
.L_48:
        /*0124*/ 	.word	index@(_Z18ExecuteSecondLayerPdS_S_)
        /*0128*/ 	.word	0x00000000


	//----- nvinfo : EIATTR_MIN_STACK_SIZE
	.align		4
.L_49:
        /*012c*/ 	.byte	0x04, 0x12
        /*012e*/ 	.short	(.L_51 - .L_50)
	.align		4
.L_50:
        /*0130*/ 	.word	index@(_Z17ExecuteFirstLayerPdPiS0_S0_S_)
        /*0134*/ 	.word	0x00000000
.L_51:


//--------------------- .nv.compat                --------------------------
	.section	.nv.compat,"",@"SHT_CUDA_COMPAT_INFO"
	.align	4
        /*0000*/ 	.byte	0x02, 0x09, 0x00, 0x00, 0x02, 0x02, 0x01, 0x00, 0x02, 0x05, 0x05, 0x00, 0x03, 0x07, 0x01, 0x01
        /*0010*/ 	.byte	0x02, 0x03, 0x00, 0x00, 0x02, 0x06, 0x01, 0x00, 0x04, 0x0b, 0x08, 0x00, 0x01, 0x00, 0x00, 0x00
        /*0020*/ 	.byte	0x00, 0x00, 0x00, 0x00


//--------------------- .nv.info._Z8pooling3PdS_iiiiiii --------------------------
	.section	.nv.info._Z8pooling3PdS_iiiiiii,"",@"SHT_CUDA_INFO"
	.sectionflags	@""
	.align	4


	//----- nvinfo : EIATTR_CUDA_API_VERSION
	.align		4
        /*0000*/ 	.byte	0x04, 0x37
        /*0002*/ 	.short	(.L_53 - .L_52)
.L_52:
        /*0004*/ 	.word	0x00000082


	//----- nvinfo : EIATTR_KPARAM_INFO
	.align		4
.L_53:
        /*0008*/ 	.byte	0x04, 0x17
        /*000a*/ 	.short	(.L_55 - .L_54)
.L_54:
        /*000c*/ 	.word	0x00000000
        /*0010*/ 	.short	0x0008
        /*0012*/ 	.short	0x0028
        /*0014*/ 	.byte	0x00, 0xf0, 0x11, 0x00


	//----- nvinfo : EIATTR_KPARAM_INFO
	.align		4
.L_55:
        /*0018*/ 	.byte	0x04, 0x17
        /*001a*/ 	.short	(.L_57 - .L_56)
.L_56:
        /*001c*/ 	.word	0x00000000
        /*0020*/ 	.short	0x0007
        /*0022*/ 	.short	0x0024
        /*0024*/ 	.byte	0x00, 0xf0, 0x11, 0x00


	//----- nvinfo : EIATTR_KPARAM_INFO
	.align		4
.L_57:
        /*0028*/ 	.byte	0x04, 0x17
        /*002a*/ 	.short	(.L_59 - .L_58)
.L_58:
        /*002c*/ 	.word	0x00000000
        /*0030*/ 	.short	0x0006
        /*0032*/ 	.short	0x0020
        /*0034*/ 	.byte	0x00, 0xf0, 0x11, 0x00


	//----- nvinfo : EIATTR_KPARAM_INFO
	.align		4
.L_59:
        /*0038*/ 	.byte	0x04, 0x17
        /*003a*/ 	.short	(.L_61 - .L_60)
.L_60:
        /*003c*/ 	.word	0x00000000
        /*0040*/ 	.short	0x0005
        /*0042*/ 	.short	0x001c
        /*0044*/ 	.byte	0x00, 0xf0, 0x11, 0x00


	//----- nvinfo : EIATTR_KPARAM_INFO
	.align		4
.L_61:
        /*0048*/ 	.byte	0x04, 0x17
        /*004a*/ 	.short	(.L_63 - .L_62)
.L_62:
        /*004c*/ 	.word	0x00000000
        /*0050*/ 	.short	0x0004
        /*0052*/ 	.short	0x0018
        /*0054*/ 	.byte	0x00, 0xf0, 0x11, 0x00


	//----- nvinfo : EIATTR_KPARAM_INFO
	.align		4
.L_63:
        /*0058*/ 	.byte	0x04, 0x17
        /*005a*/ 	.short	(.L_65 - .L_64)
.L_64:
        /*005c*/ 	.word	0x00000000
        /*0060*/ 	.short	0x0003
        /*0062*/ 	.short	0x0014
        /*0064*/ 	.byte	0x00, 0xf0, 0x11, 0x00


	//----- nvinfo : EIATTR_KPARAM_INFO
	.align		4
.L_65:
        /*0068*/ 	.byte	0x04, 0x17
        /*006a*/ 	.short	(.L_67 - .L_66)
.L_66:
        /*006c*/ 	.word	0x00000000
        /*0070*/ 	.short	0x0002
        /*0072*/ 	.short	0x0010
        /*0074*/ 	.byte	0x00, 0xf0, 0x11, 0x00


	//----- nvinfo : EIATTR_KPARAM_INFO
	.align		4
.L_67:
        /*0078*/ 	.byte	0x04, 0x17
        /*007a*/ 	.short	(.L_69 - .L_68)
.L_68:
        /*007c*/ 	.word	0x00000000
        /*0080*/ 	.short	0x0001
        /*0082*/ 	.short	0x0008
        /*0084*/ 	.byte	0x00, 0xf0, 0x21, 0x00


	//----- nvinfo : EIATTR_KPARAM_INFO
	.align		4
.L_69:
        /*0088*/ 	.byte	0x04, 0x17
        /*008a*/ 	.short	(.L_71 - .L_70)
.L_70:
        /*008c*/ 	.word	0x00000000
        /*0090*/ 	.short	0x0000
        /*0092*/ 	.short	0x0000
        /*0094*/ 	.byte	0x00, 0xf0, 0x21, 0x00


	//----- nvinfo : EIATTR_SPARSE_MMA_MASK
	.align		4
.L_71:
        /*0098*/ 	.byte	0x03, 0x50
        /*009a*/ 	.short	0x0000


	//----- nvinfo : EIATTR_MAXREG_COUNT
	.align		4
        /*009c*/ 	.byte	0x03, 0x1b
        /*009e*/ 	.short	0x00ff


	//----- nvinfo : EIATTR_MERCURY_ISA_VERSION
	.align		4
        /*00a0*/ 	.byte	0x03, 0x5f
        /*00a2*/ 	.short	0x0101


	//----- nvinfo : EIATTR_VRC_CTA_INIT_COUNT
	.align		4
        /*00a4*/ 	.byte	0x02, 0x4a
	.zero		1
	.zero		1


	//----- nvinfo : EIATTR_EXIT_INSTR_OFFSETS
	.align		4
        /*00a8*/ 	.byte	0x04, 0x1c
        /*00aa*/ 	.short	(.L_73 - .L_72)


	//   ....[0]....
.L_72:
        /*00ac*/ 	.word	0x00000030


	//   ....[1]....
        /*00b0*/ 	.word	0x000009e0


	//----- nvinfo : EIATTR_CRS_STACK_SIZE
	.align		4
.L_73:
        /*00b4*/ 	.byte	0x04, 0x1e
        /*00b6*/ 	.short	(.L_75 - .L_74)
.L_74:
        /*00b8*/ 	.word	0x00000000


	//----- nvinfo : EIATTR_CBANK_PARAM_SIZE
	.align		4
.L_75:
        /*00bc*/ 	.byte	0x03, 0x19
        /*00be*/ 	.short	0x002c


	//----- nvinfo : EIATTR_PARAM_CBANK
	.align		4
        /*00c0*/ 	.byte	0x04, 0x0a
        /*00c2*/ 	.short	(.L_77 - .L_76)
	.align		4
.L_76:
        /*00c4*/ 	.word	index@(.nv.constant0._Z8pooling3PdS_iiiiiii)
        /*00c8*/ 	.short	0x0380
        /*00ca*/ 	.short	0x002c


	//----- nvinfo : EIATTR_SW_WAR
	.align		4
.L_77:
        /*00cc*/ 	.byte	0x04, 0x36
        /*00ce*/ 	.short	(.L_79 - .L_78)
.L_78:
        /*00d0*/ 	.word	0x00000008
.L_79:


//--------------------- .nv.info._Z8pooling2PdS_iiiiiii --------------------------
	.section	.nv.info._Z8pooling2PdS_iiiiiii,"",@"SHT_CUDA_INFO"
	.sectionflags	@""
	.align	4


	//----- nvinfo : EIATTR_CUDA_API_VERSION
	.align		4
        /*0000*/ 	.byte	0x04, 0x37
        /*0002*/ 	.short	(.L_81 - .L_80)
.L_80:
        /*0004*/ 	.word	0x00000082


	//----- nvinfo : EIATTR_KPARAM_INFO
	.align		4
.L_81:
        /*0008*/ 	.byte	0x04, 0x17
        /*000a*/ 	.short	(.L_83 - .L_82)
.L_82:
        /*000c*/ 	.word	0x00000000
        /*0010*/ 	.short	0x0008
        /*0012*/ 	.short	0x0028
        /*0014*/ 	.byte	0x00, 0xf0, 0x11, 0x00


	//----- nvinfo : EIATTR_KPARAM_INFO
	.align		4
.L_83:
        /*0018*/ 	.byte	0x04, 0x17
        /*001a*/ 	.short	(.L_85 - .L_84)
.L_84:
        /*001c*/ 	.word	0x00000000
        /*0020*/ 	.short	0x0007
        /*0022*/ 	.short	0x0024
        /*0024*/ 	.byte	0x00, 0xf0, 0x11, 0x00


	//----- nvinfo : EIATTR_KPARAM_INFO
	.align		4
.L_85:
        /*0028*/ 	.byte	0x04, 0x17
        /*002a*/ 	.short	(.L_87 - .L_86)
.L_86:
        /*002c*/ 	.word	0x00000000
        /*0030*/ 	.short	0x0006
        /*0032*/ 	.short	0x0020
        /*0034*/ 	.byte	0x00, 0xf0, 0x11, 0x00


	//----- nvinfo : EIATTR_KPARAM_INFO
	.align		4
.L_87:
        /*0038*/ 	.byte	0x04, 0x17
        /*003a*/ 	.short	(.L_89 - .L_88)
.L_88:
        /*003c*/ 	.word	0x00000000
        /*0040*/ 	.short	0x0005
        /*0042*/ 	.short	0x001c
        /*0044*/ 	.byte	0x00, 0xf0, 0x11, 0x00


	//----- nvinfo : EIATTR_KPARAM_INFO
	.align		4
.L_89:
        /*0048*/ 	.byte	0x04, 0x17
        /*004a*/ 	.short	(.L_91 - .L_90)
.L_90:
        /*004c*/ 	.word	0x00000000
        /*0050*/ 	.short	0x0004
        /*0052*/ 	.short	0x0018
        /*0054*/ 	.byte	0x00, 0xf0, 0x11, 0x00


	//----- nvinfo : EIATTR_KPARAM_INFO
	.align		4
.L_91:
        /*0058*/ 	.byte	0x04, 0x17
        /*005a*/ 	.short	(.L_93 - .L_92)
.L_92:
        /*005c*/ 	.word	0x00000000
        /*0060*/ 	.short	0x0003
        /*0062*/ 	.short	0x0014
        /*0064*/ 	.byte	0x00, 0xf0, 0x11, 0x00


	//----- nvinfo : EIATTR_KPARAM_INFO
	.align		4
.L_93:
        /*0068*/ 	.byte	0x04, 0x17
        /*006a*/ 	.short	(.L_95 - .L_94)
.L_94:
        /*006c*/ 	.word	0x00000000
        /*0070*/ 	.short	0x0002
        /*0072*/ 	.short	0x0010
        /*0074*/ 	.byte	0x00, 0xf0, 0x11, 0x00


	//----- nvinfo : EIATTR_KPARAM_INFO
	.align		4
.L_95:
        /*0078*/ 	.byte	0x04, 0x17
        /*007a*/ 	.short	(.L_97 - .L_96)
.L_96:
        /*007c*/ 	.word	0x00000000
        /*0080*/ 	.short	0x0001
        /*0082*/ 	.short	0x0008
        /*0084*/ 	.byte	0x00, 0xf0, 0x21, 0x00


	//----- nvinfo : EIATTR_KPARAM_INFO
	.align		4
.L_97:
        /*0088*/ 	.byte	0x04, 0x17
        /*008a*/ 	.short	(.L_99 - .L_98)
.L_98:
        /*008c*/ 	.word	0x00000000
        /*0090*/ 	.short	0x0000
        /*0092*/ 	.short	0x0000
        /*0094*/ 	.byte	0x00, 0xf0, 0x21, 0x00


	//----- nvinfo : EIATTR_SPARSE_MMA_MASK
	.align		4
.L_99:
        /*0098*/ 	.byte	0x03, 0x50
        /*009a*/ 	.short	0x0000


	//----- nvinfo : EIATTR_MAXREG_COUNT
	.align		4
        /*009c*/ 	.byte	0x03, 0x1b
        /*009e*/ 	.short	0x00ff


	//----- nvinfo : EIATTR_MERCURY_ISA_VERSION
	.align		4
        /*00a0*/ 	.byte	0x03, 0x5f
        /*00a2*/ 	.short	0x0101


	//----- nvinfo : EIATTR_VRC_CTA_INIT_COUNT
	.align		4
        /*00a4*/ 	.byte	0x02, 0x4a
	.zero		1
	.zero		1


	//----- nvinfo : EIATTR_EXIT_INSTR_OFFSETS
	.align		4
        /*00a8*/ 	.byte	0x04, 0x1c
        /*00aa*/ 	.short	(.L_101 - .L_100)


	//   ....[0]....
.L_100:
        /*00ac*/ 	.word	0x00000030


	//   ....[1]....
        /*00b0*/ 	.word	0x000009e0


	//----- nvinfo : EIATTR_CRS_STACK_SIZE
	.align		4
.L_101:
        /*00b4*/ 	.byte	0x04, 0x1e
        /*00b6*/ 	.short	(.L_103 - .L_102)
.L_102:
        /*00b8*/ 	.word	0x00000000


	//----- nvinfo : EIATTR_CBANK_PARAM_SIZE
	.align		4
.L_103:
        /*00bc*/ 	.byte	0x03, 0x19
        /*00be*/ 	.short	0x002c


	//----- nvinfo : EIATTR_PARAM_CBANK
	.align		4
        /*00c0*/ 	.byte	0x04, 0x0a
        /*00c2*/ 	.short	(.L_105 - .L_104)
	.align		4
.L_104:
        /*00c4*/ 	.word	index@(.nv.constant0._Z8pooling2PdS_iiiiiii)
        /*00c8*/ 	.short	0x0380
        /*00ca*/ 	.short	0x002c


	//----- nvinfo : EIATTR_SW_WAR
	.align		4
.L_105:
        /*00cc*/ 	.byte	0x04, 0x36
        /*00ce*/ 	.short	(.L_107 - .L_106)
.L_106:
        /*00d0*/ 	.word	0x00000008
.L_107:


//--------------------- .nv.info._Z8pooling1PdS_iiiiiii --------------------------
	.section	.nv.info._Z8pooling1PdS_iiiiiii,"",@"SHT_CUDA_INFO"
	.sectionflags	@""
	.align	4


	//----- nvinfo : EIATTR_CUDA_API_VERSION
	.align		4
        /*0000*/ 	.byte	0x04, 0x37
        /*0002*/ 	.short	(.L_109 - .L_108)
.L_108:
        /*0004*/ 	.word	0x00000082


	//----- nvinfo : EIATTR_KPARAM_INFO
	.align		4
.L_109:
        /*0008*/ 	.byte	0x04, 0x17
        /*000a*/ 	.short	(.L_111 - .L_110)
.L_110:
        /*000c*/ 	.word	0x00000000
        /*0010*/ 	.short	0x0008
        /*0012*/ 	.short	0x0028
        /*0014*/ 	.byte	0x00, 0xf0, 0x11, 0x00


	//----- nvinfo : EIATTR_KPARAM_INFO
	.align		4
.L_111:
        /*0018*/ 	.byte	0x04, 0x17
        /*001a*/ 	.short	(.L_113 - .L_112)
.L_112:
        /*001c*/ 	.word	0x00000000
        /*0020*/ 	.short	0x0007
        /*0022*/ 	.short	0x0024
        /*0024*/ 	.byte	0x00, 0xf0, 0x11, 0x00


	//----- nvinfo : EIATTR_KPARAM_INFO
	.align		4
.L_113:
        /*0028*/ 	.byte	0x04, 0x17
        /*002a*/ 	.short	(.L_115 - .L_114)
.L_114:
        /*002c*/ 	.word	0x00000000
        /*0030*/ 	.short	0x0006
        /*0032*/ 	.short	0x0020
        /*0034*/ 	.byte	0x00, 0xf0, 0x11, 0x00


	//----- nvinfo : EIATTR_KPARAM_INFO
	.align		4
.L_115:
        /*0038*/ 	.byte	0x04, 0x17
        /*003a*/ 	.short	(.L_117 - .L_116)
.L_116:
        /*003c*/ 	.word	0x00000000
        /*0040*/ 	.short	0x0005
        /*0042*/ 	.short	0x001c
        /*0044*/ 	.byte	0x00, 0xf0, 0x11, 0x00


	//----- nvinfo : EIATTR_KPARAM_INFO
	.align		4
.L_117:
        /*0048*/ 	.byte	0x04, 0x17
        /*004a*/ 	.short	(.L_119 - .L_118)
.L_118:
        /*004c*/ 	.word	0x00000000
        /*0050*/ 	.short	0x0004
        /*0052*/ 	.short	0x0018
        /*0054*/ 	.byte	0x00, 0xf0, 0x11, 0x00


	//----- nvinfo : EIATTR_KPARAM_INFO
	.align		4
.L_119:
        /*0058*/ 	.byte	0x04, 0x17
        /*005a*/ 	.short	(.L_121 - .L_120)
.L_120:
        /*005c*/ 	.word	0x00000000
        /*0060*/ 	.short	0x0003
        /*0062*/ 	.short	0x0014
        /*0064*/ 	.byte	0x00, 0xf0, 0x11, 0x00


	//----- nvinfo : EIATTR_KPARAM_INFO
	.align		4
.L_121:
        /*0068*/ 	.byte	0x04, 0x17
        /*006a*/ 	.short	(.L_123 - .L_122)
.L_122:
        /*006c*/ 	.word	0x00000000
        /*0070*/ 	.short	0x0002
        /*0072*/ 	.short	0x0010
        /*0074*/ 	.byte	0x00, 0xf0, 0x11, 0x00


	//----- nvinfo : EIATTR_KPARAM_INFO
	.align		4
.L_123:
        /*0078*/ 	.byte	0x04, 0x17
        /*007a*/ 	.short	(.L_125 - .L_124)
.L_124:
        /*007c*/ 	.word	0x00000000
        /*0080*/ 	.short	0x0001
        /*0082*/ 	.short	0x0008
        /*0084*/ 	.byte	0x00, 0xf0, 0x21, 0x00


	//----- nvinfo : EIATTR_KPARAM_INFO
	.align		4
.L_125:
        /*0088*/ 	.byte	0x04, 0x17
        /*008a*/ 	.short	(.L_127 - .L_126)
.L_126:
        /*008c*/ 	.word	0x00000000
        /*0090*/ 	.short	0x0000
        /*0092*/ 	.short	0x0000
        /*0094*/ 	.byte	0x00, 0xf0, 0x21, 0x00


	//----- nvinfo : EIATTR_SPARSE_MMA_MASK
	.align		4
.L_127:
        /*0098*/ 	.byte	0x03, 0x50
        /*009a*/ 	.short	0x0000


	//----- nvinfo : EIATTR_MAXREG_COUNT
	.align		4
        /*009c*/ 	.byte	0x03, 0x1b
        /*009e*/ 	.short	0x00ff


	//----- nvinfo : EIATTR_MERCURY_ISA_VERSION
	.align		4
        /*00a0*/ 	.byte	0x03, 0x5f
        /*00a2*/ 	.short	0x0101


	//----- nvinfo : EIATTR_VRC_CTA_INIT_COUNT
	.align		4
        /*00a4*/ 	.byte	0x02, 0x4a
	.zero		1
	.zero		1


	//----- nvinfo : EIATTR_EXIT_INSTR_OFFSETS
	.align		4
        /*00a8*/ 	.byte	0x04, 0x1c
        /*00aa*/ 	.short	(.L_129 - .L_128)


	//   ....[0]....
.L_128:
        /*00ac*/ 	.word	0x00000030


	//   ....[1]....
        /*00b0*/ 	.word	0x000008c0


	//----- nvinfo : EIATTR_CRS_STACK_SIZE
	.align		4
.L_129:
        /*00b4*/ 	.byte	0x04, 0x1e
        /*00b6*/ 	.short	(.L_131 - .L_130)
.L_130:
        /*00b8*/ 	.word	0x00000000


	//----- nvinfo : EIATTR_CBANK_PARAM_SIZE
	.align		4
.L_131:
        /*00bc*/ 	.byte	0x03, 0x19
        /*00be*/ 	.short	0x002c


	//----- nvinfo : EIATTR_PARAM_CBANK
	.align		4
        /*00c0*/ 	.byte	0x04, 0x0a
        /*00c2*/ 	.short	(.L_133 - .L_132)
	.align		4
.L_132:
        /*00c4*/ 	.word	index@(.nv.constant0._Z8pooling1PdS_iiiiiii)
        /*00c8*/ 	.short	0x0380
        /*00ca*/ 	.short	0x002c


	//----- nvinfo : EIATTR_SW_WAR
	.align		4
.L_133:
        /*00cc*/ 	.byte	0x04, 0x36
        /*00ce*/ 	.short	(.L_135 - .L_134)
.L_134:
        /*00d0*/ 	.word	0x00000008
.L_135:


//--------------------- .nv.info._Z17ExecuteFifthLayerPdS_S_ --------------------------
	.section	.nv.info._Z17ExecuteFifthLayerPdS_S_,"",@"SHT_CUDA_INFO"
	.sectionflags	@""
	.align	4


	//----- nvinfo : EIATTR_CUDA_API_VERSION
	.align		4
        /*0000*/ 	.byte	0x04, 0x37
        /*0002*/ 	.short	(.L_137 - .L_136)
.L_136:
        /*0004*/ 	.word	0x00000082


	//----- nvinfo : EIATTR_KPARAM_INFO
	.align		4
.L_137:
        /*0008*/ 	.byte	0x04, 0x17
        /*000a*/ 	.short	(.L_139 - .L_138)
.L_138:
        /*000c*/ 	.word	0x00000000
        /*0010*/ 	.short	0x0002
        /*0012*/ 	.short	0x0010
        /*0014*/ 	.byte	0x00, 0xf0, 0x21, 0x00


	//----- nvinfo : EIATTR_KPARAM_INFO
	.align		4
.L_139:
        /*0018*/ 	.byte	0x04, 0x17
        /*001a*/ 	.short	(.L_141 - .L_140)
.L_140:
        /*001c*/ 	.word	0x00000000
        /*0020*/ 	.short	0x0001
        /*0022*/ 	.short	0x0008
        /*0024*/ 	.byte	0x00, 0xf0, 0x21, 0x00


	//----- nvinfo : EIATTR_KPARAM_INFO
	.align		4
.L_141:
        /*0028*/ 	.byte	0x04, 0x17
        /*002a*/ 	.short	(.L_143 - .L_142)
.L_142:
        /*002c*/ 	.word	0x00000000
        /*0030*/ 	.short	0x0000
        /*0032*/ 	.short	0x0000
        /*0034*/ 	.byte	0x00, 0xf0, 0x21, 0x00


	//----- nvinfo : EIATTR_SPARSE_MMA_MASK
	.align		4
.L_143:
        /*0038*/ 	.byte	0x03, 0x50
        /*003a*/ 	.short	0x0000


	//----- nvinfo : EIATTR_MAXREG_COUNT
	.align		4
        /*003c*/ 	.byte	0x03, 0x1b
        /*003e*/ 	.short	0x00ff


	//----- nvinfo : EIATTR_MERCURY_ISA_VERSION
	.align		4
        /*0040*/ 	.byte	0x03, 0x5f
        /*0042*/ 	.short	0x0101


	//----- nvinfo : EIATTR_VRC_CTA_INIT_COUNT
	.align		4
        /*0044*/ 	.byte	0x02, 0x4a
	.zero		1
	.zero		1


	//----- nvinfo : EIATTR_EXIT_INSTR_OFFSETS
	.align		4
        /*0048*/ 	.byte	0x04, 0x1c
        /*004a*/ 	.short	(.L_145 - .L_144)


	//   ....[0]....
.L_144:
        /*004c*/ 	.word	0x00000030


	//   ....[1]....
        /*0050*/ 	.word	0x00000cd0


	//----- nvinfo : EIATTR_CBANK_PARAM_SIZE
	.align		4
.L_145:
        /*0054*/ 	.byte	0x03, 0x19
        /*0056*/ 	.short	0x0018


	//----- nvinfo : EIATTR_PARAM_CBANK
	.align		4
        /*0058*/ 	.byte	0x04, 0x0a
        /*005a*/ 	.short	(.L_147 - .L_146)
	.align		4
.L_146:
        /*005c*/ 	.word	index@(.nv.constant0._Z17ExecuteFifthLayerPdS_S_)
        /*0060*/ 	.short	0x0380
        /*0062*/ 	.short	0x0018


	//----- nvinfo : EIATTR_SW_WAR
	.align		4
.L_147:
        /*0064*/ 	.byte	0x04, 0x36
        /*0066*/ 	.short	(.L_149 - .L_148)
.L_148:
        /*0068*/ 	.word	0x00000008
.L_149:


//--------------------- .nv.info._Z18ExecuteFourthLayerPdS_S_ --------------------------
	.section	.nv.info._Z18ExecuteFourthLayerPdS_S_,"",@"SHT_CUDA_INFO"
	.sectionflags	@""
	.align	4


	//----- nvinfo : EIATTR_CUDA_API_VERSION
	.align		4
        /*0000*/ 	.byte	0x04, 0x37
        /*0002*/ 	.short	(.L_151 - .L_150)
.L_150:
        /*0004*/ 	.word	0x00000082


	//----- nvinfo : EIATTR_KPARAM_INFO
	.align		4
.L_151:
        /*0008*/ 	.byte	0x04, 0x17
        /*000a*/ 	.short	(.L_153 - .L_152)
.L_152:
        /*000c*/ 	.word	0x00000000
        /*0010*/ 	.short	0x0002
        /*0012*/ 	.short	0x0010
        /*0014*/ 	.byte	0x00, 0xf0, 0x21, 0x00


	//----- nvinfo : EIATTR_KPARAM_INFO
	.align		4
.L_153:
        /*0018*/ 	.byte	0x04, 0x17
        /*001a*/ 	.short	(.L_155 - .L_154)
.L_154:
        /*001c*/ 	.word	0x00000000
        /*0020*/ 	.short	0x0001
        /*0022*/ 	.short	0x0008
        /*0024*/ 	.byte	0x00, 0xf0, 0x21, 0x00


	//----- nvinfo : EIATTR_KPARAM_INFO
	.align		4
.L_155:
        /*0028*/ 	.byte	0x04, 0x17
        /*002a*/ 	.short	(.L_157 - .L_156)
.L_156:
        /*002c*/ 	.word	0x00000000
        /*0030*/ 	.short	0x0000
        /*0032*/ 	.short	0x0000
        /*0034*/ 	.byte	0x00, 0xf0, 0x21, 0x00


	//----- nvinfo : EIATTR_SPARSE_MMA_MASK
	.align		4
.L_157:
        /*0038*/ 	.byte	0x03, 0x50
        /*003a*/ 	.short	0x0000


	//----- nvinfo : EIATTR_MAXREG_COUNT
	.align		4
        /*003c*/ 	.byte	0x03, 0x1b
        /*003e*/ 	.short	0x00ff


	//----- nvinfo : EIATTR_MERCURY_ISA_VERSION
	.align		4
        /*0040*/ 	.byte	0x03, 0x5f
        /*0042*/ 	.short	0x0101


	//----- nvinfo : EIATTR_VRC_CTA_INIT_COUNT
	.align		4
        /*0044*/ 	.byte	0x02, 0x4a
	.zero		1
	.zero		1


	//----- nvinfo : EIATTR_EXIT_INSTR_OFFSETS
	.align		4
        /*0048*/ 	.byte	0x04, 0x1c
        /*004a*/ 	.short	(.L_159 - .L_158)


	//   ....[0]....
.L_158:
        /*004c*/ 	.word	0x00000470


	//----- nvinfo : EIATTR_CBANK_PARAM_SIZE
	.align		4
.L_159:
        /*0050*/ 	.byte	0x03, 0x19
        /*0052*/ 	.short	0x0018


	//----- nvinfo : EIATTR_PARAM_CBANK
	.align		4
        /*0054*/ 	.byte	0x04, 0x0a
        /*0056*/ 	.short	(.L_161 - .L_160)
	.align		4
.L_160:
        /*0058*/ 	.word	index@(.nv.constant0._Z18ExecuteFourthLayerPdS_S_)
        /*005c*/ 	.short	0x0380
        /*005e*/ 	.short	0x0018


	//----- nvinfo : EIATTR_SW_WAR
	.align		4
.L_161:
        /*0060*/ 	.byte	0x04, 0x36
        /*0062*/ 	.short	(.L_163 - .L_162)
.L_162:
        /*0064*/ 	.word	0x00000008
.L_163:


//--------------------- .nv.info._Z17ExecuteThirdLayerPdS_S_ --------------------------
	.section	.nv.info._Z17ExecuteThirdLayerPdS_S_,"",@"SHT_CUDA_INFO"
	.sectionflags	@""
	.align	4


	//----- nvinfo : EIATTR_CUDA_API_VERSION
	.align		4
        /*0000*/ 	.byte	0x04, 0x37
        /*0002*/ 	.short	(.L_165 - .L_164)
.L_164:
        /*0004*/ 	.word	0x00000082


	//----- nvinfo : EIATTR_KPARAM_INFO
	.align		4
.L_165:
        /*0008*/ 	.byte	0x04, 0x17
        /*000a*/ 	.short	(.L_167 - .L_166)
.L_166:
        /*000c*/ 	.word	0x00000000
        /*0010*/ 	.short	0x0002
        /*0012*/ 	.short	0x0010
        /*0014*/ 	.byte	0x00, 0xf0, 0x21, 0x00


	//----- nvinfo : EIATTR_KPARAM_INFO
	.align		4
.L_167:
        /*0018*/ 	.byte	0x04, 0x17
        /*001a*/ 	.short	(.L_169 - .L_168)
.L_168:
        /*001c*/ 	.word	0x00000000
        /*0020*/ 	.short	0x0001
        /*0022*/ 	.short	0x0008
        /*0024*/ 	.byte	0x00, 0xf0, 0x21, 0x00


	//----- nvinfo : EIATTR_KPARAM_INFO
	.align		4
.L_169:
        /*0028*/ 	.byte	0x04, 0x17
        /*002a*/ 	.short	(.L_171 - .L_170)
.L_170:
        /*002c*/ 	.word	0x00000000
        /*0030*/ 	.short	0x0000
        /*0032*/ 	.short	0x0000
        /*0034*/ 	.byte	0x00, 0xf0, 0x21, 0x00


	//----- nvinfo : EIATTR_SPARSE_MMA_MASK
	.align		4
.L_171:
        /*0038*/ 	.byte	0x03, 0x50
        /*003a*/ 	.short	0x0000


	//----- nvinfo : EIATTR_MAXREG_COUNT
	.align		4
        /*003c*/ 	.byte	0x03, 0x1b
        /*003e*/ 	.short	0x00ff


	//----- nvinfo : EIATTR_MERCURY_ISA_VERSION
	.align		4
        /*0040*/ 	.byte	0x03, 0x5f
        /*0042*/ 	.short	0x0101


	//----- nvinfo : EIATTR_VRC_CTA_INIT_COUNT
	.align		4
        /*0044*/ 	.byte	0x02, 0x4a
	.zero		1
	.zero		1


	//----- nvinfo : EIATTR_EXIT_INSTR_OFFSETS
	.align		4
        /*0048*/ 	.byte	0x04, 0x1c
        /*004a*/ 	.short	(.L_173 - .L_172)


	//   ....[0]....
.L_172:
        /*004c*/ 	.word	0x00000bd0


	//----- nvinfo : EIATTR_CRS_STACK_SIZE
	.align		4
.L_173:
        /*0050*/ 	.byte	0x04, 0x1e
        /*0052*/ 	.short	(.L_175 - .L_174)
.L_174:
        /*0054*/ 	.word	0x00000000


	//----- nvinfo : EIATTR_CBANK_PARAM_SIZE
	.align		4
.L_175:
        /*0058*/ 	.byte	0x03, 0x19
        /*005a*/ 	.short	0x0018


	//----- nvinfo : EIATTR_PARAM_CBANK
	.align		4
        /*005c*/ 	.byte	0x04, 0x0a
        /*005e*/ 	.short	(.L_177 - .L_176)
	.align		4
.L_176:
        /*0060*/ 	.word	index@(.nv.constant0._Z17ExecuteThirdLayerPdS_S_)
        /*0064*/ 	.short	0x0380
        /*0066*/ 	.short	0x0018


	//----- nvinfo : EIATTR_SW_WAR
	.align		4
.L_177:
        /*0068*/ 	.byte	0x04, 0x36
        /*006a*/ 	.short	(.L_179 - .L_178)
.L_178:
        /*006c*/ 	.word	0x00000008
.L_179:


//--------------------- .nv.info._Z18ExecuteSecondLayerPdS_S_ --------------------------
	.section	.nv.info._Z18ExecuteSecondLayerPdS_S_,"",@"SHT_CUDA_INFO"
	.sectionflags	@""
	.align	4


	//----- nvinfo : EIATTR_CUDA_API_VERSION
	.align		4
        /*0000*/ 	.byte	0x04, 0x37
        /*0002*/ 	.short	(.L_181 - .L_180)
.L_180:
        /*0004*/ 	.word	0x00000082


	//----- nvinfo : EIATTR_KPARAM_INFO
	.align		4
.L_181:
        /*0008*/ 	.byte	0x04, 0x17
        /*000a*/ 	.short	(.L_183 - .L_182)
.L_182:
        /*000c*/ 	.word	0x00000000
        /*0010*/ 	.short	0x0002
        /*0012*/ 	.short	0x0010
        /*0014*/ 	.byte	0x00, 0xf0, 0x21, 0x00


	//----- nvinfo : EIATTR_KPARAM_INFO
	.align		4
.L_183:
        /*0018*/ 	.byte	0x04, 0x17
        /*001a*/ 	.short	(.L_185 - .L_184)
.L_184:
        /*001c*/ 	.word	0x00000000
        /*0020*/ 	.short	0x0001
        /*0022*/ 	.short	0x0008
        /*0024*/ 	.byte	0x00, 0xf0, 0x21, 0x00


	//----- nvinfo : EIATTR_KPARAM_INFO
	.align		4
.L_185:
        /*0028*/ 	.byte	0x04, 0x17
        /*002a*/ 	.short	(.L_187 - .L_186)
.L_186:
        /*002c*/ 	.word	0x00000000
        /*0030*/ 	.short	0x0000
        /*0032*/ 	.short	0x0000
        /*0034*/ 	.byte	0x00, 0xf0, 0x21, 0x00


	//----- nvinfo : EIATTR_SPARSE_MMA_MASK
	.align		4
.L_187:
        /*0038*/ 	.byte	0x03, 0x50
        /*003a*/ 	.short	0x0000


	//----- nvinfo : EIATTR_MAXREG_COUNT
	.align		4
        /*003c*/ 	.byte	0x03, 0x1b
        /*003e*/ 	.short	0x00ff


	//----- nvinfo : EIATTR_MERCURY_ISA_VERSION
	.align		4
        /*0040*/ 	.byte	0x03, 0x5f
        /*0042*/ 	.short	0x0101


	//----- nvinfo : EIATTR_VRC_CTA_INIT_COUNT
	.align		4
        /*0044*/ 	.byte	0x02, 0x4a
	.zero		1
	.zero		1


	//----- nvinfo : EIATTR_EXIT_INSTR_OFFSETS
	.align		4
        /*0048*/ 	.byte	0x04, 0x1c
        /*004a*/ 	.short	(.L_189 - .L_188)


	//   ....[0]....
.L_188:
        /*004c*/ 	.word	0x00000bd0


	//----- nvinfo : EIATTR_CRS_STACK_SIZE
	.align		4
.L_189:
        /*0050*/ 	.byte	0x04, 0x1e
        /*0052*/ 	.short	(.L_191 - .L_190)
.L_190:
        /*0054*/ 	.word	0x00000000


	//----- nvinfo : EIATTR_CBANK_PARAM_SIZE
	.align		4
.L_191:
        /*0058*/ 	.byte	0x03, 0x19
        /*005a*/ 	.short	0x0018


	//----- nvinfo : EIATTR_PARAM_CBANK
	.align		4
        /*005c*/ 	.byte	0x04, 0x0a
        /*005e*/ 	.short	(.L_193 - .L_192)
	.align		4
.L_192:
        /*0060*/ 	.word	index@(.nv.constant0._Z18ExecuteSecondLayerPdS_S_)
        /*0064*/ 	.short	0x0380
        /*0066*/ 	.short	0x0018


	//----- nvinfo : EIATTR_SW_WAR
	.align		4
.L_193:
        /*0068*/ 	.byte	0x04, 0x36
        /*006a*/ 	.short	(.L_195 - .L_194)
.L_194:
        /*006c*/ 	.word	0x00000008
.L_195:


//--------------------- .nv.info._Z17ExecuteFirstLayerPdPiS0_S0_S_ --------------------------
	.section	.nv.info._Z17ExecuteFirstLayerPdPiS0_S0_S_,"",@"SHT_CUDA_INFO"
	.sectionflags	@""
	.align	4


	//----- nvinfo : EIATTR_CUDA_API_VERSION
	.align		4
        /*0000*/ 	.byte	0x04, 0x37
        /*0002*/ 	.short	(.L_197 - .L_196)
.L_196:
        /*0004*/ 	.word	0x00000082


	//----- nvinfo : EIATTR_KPARAM_INFO
	.align		4
.L_197:
        /*0008*/ 	.byte	0x04, 0x17
        /*000a*/ 	.short	(.L_199 - .L_198)
.L_198:
        /*000c*/ 	.word	0x00000000
        /*0010*/ 	.short	0x0004
        /*0012*/ 	.short	0x0020
        /*0014*/ 	.byte	0x00, 0xf0, 0x21, 0x00


	//----- nvinfo : EIATTR_KPARAM_INFO
	.align		4
.L_199:
        /*0018*/ 	.byte	0x04, 0x17
        /*001a*/ 	.short	(.L_201 - .L_200)
.L_200:
        /*001c*/ 	.word	0x00000000
        /*0020*/ 	.short	0x0003
        /*0022*/ 	.short	0x0018
        /*0024*/ 	.byte	0x00, 0xf0, 0x21, 0x00


	//----- nvinfo : EIATTR_KPARAM_INFO
	.align		4
.L_201:
        /*0028*/ 	.byte	0x04, 0x17
        /*002a*/ 	.short	(.L_203 - .L_202)
.L_202:
        /*002c*/ 	.word	0x00000000
        /*0030*/ 	.short	0x0002
        /*0032*/ 	.short	0x0010
        /*0034*/ 	.byte	0x00, 0xf0, 0x21, 0x00


	//----- nvinfo : EIATTR_KPARAM_INFO
	.align		4
.L_203:
        /*0038*/ 	.byte	0x04, 0x17
        /*003a*/ 	.short	(.L_205 - .L_204)
.L_204:
        /*003c*/ 	.word	0x00000000
        /*0040*/ 	.short	0x0001
        /*0042*/ 	.short	0x0008
        /*0044*/ 	.byte	0x00, 0xf0, 0x21, 0x00


	//----- nvinfo : EIATTR_KPARAM_INFO
	.align		4
.L_205:
        /*0048*/ 	.byte	0x04, 0x17
        /*004a*/ 	.short	(.L_207 - .L_206)
.L_206:
        /*004c*/ 	.word	0x00000000
        /*0050*/ 	.short	0x0000
        /*0052*/ 	.short	0x0000
        /*0054*/ 	.byte	0x00, 0xf0, 0x21, 0x00


	//----- nvinfo : EIATTR_SPARSE_MMA_MASK
	.align		4
.L_207:
        /*0058*/ 	.byte	0x03, 0x50
        /*005a*/ 	.short	0x0000


	//----- nvinfo : EIATTR_MAXREG_COUNT
	.align		4
        /*005c*/ 	.byte	0x03, 0x1b
        /*005e*/ 	.short	0x00ff


	//----- nvinfo : EIATTR_MERCURY_ISA_VERSION
	.align		4
        /*0060*/ 	.byte	0x03, 0x5f
        /*0062*/ 	.short	0x0101


	//----- nvinfo : EIATTR_VRC_CTA_INIT_COUNT
	.align		4
        /*0064*/ 	.byte	0x02, 0x4a
	.zero		1
	.zero		1


	//----- nvinfo : EIATTR_EXIT_INSTR_OFFSETS
	.align		4
        /*0068*/ 	.byte	0x04, 0x1c
        /*006a*/ 	.short	(.L_209 - .L_208)


	//   ....[0]....
.L_208:
        /*006c*/ 	.word	0x000010a0


	//----- nvinfo : EIATTR_CRS_STACK_SIZE
	.align		4
.L_209:
        /*0070*/ 	.byte	0x04, 0x1e
        /*0072*/ 	.short	(.L_211 - .L_210)
.L_210:
        /*0074*/ 	.word	0x00000000


	//----- nvinfo : EIATTR_CBANK_PARAM_SIZE
	.align		4
.L_211:
        /*0078*/ 	.byte	0x03, 0x19
        /*007a*/ 	.short	0x0028


	//----- nvinfo : EIATTR_PARAM_CBANK
	.align		4
        /*007c*/ 	.byte	0x04, 0x0a
        /*007e*/ 	.short	(.L_213 - .L_212)
	.align		4
.L_212:
        /*0080*/ 	.word	index@(.nv.constant0._Z17ExecuteFirstLayerPdPiS0_S0_S_)
        /*0084*/ 	.short	0x0380
        /*0086*/ 	.short	0x0028


	//----- nvinfo : EIATTR_SW_WAR
	.align		4
.L_213:
        /*0088*/ 	.byte	0x04, 0x36
        /*008a*/ 	.short	(.L_215 - .L_214)
.L_214:
        /*008c*/ 	.word	0x00000008
.L_215:


//--------------------- .nv.callgraph             --------------------------
	.section	.nv.callgraph,"",@"SHT_CUDA_CALLGRAPH"
	.align	4
	.sectionentsize	8
	.align		4
        /*0000*/ 	.word	0x00000000
	.align		4
        /*0004*/ 	.word	0xffffffff
	.align		4
        /*0008*/ 	.word	0x00000000
	.align		4
        /*000c*/ 	.word	0xfffffffe
	.align		4
        /*0010*/ 	.word	0x00000000
	.align		4
        /*0014*/ 	.word	0xfffffffd
	.align		4
        /*0018*/ 	.word	0x00000000
	.align		4
        /*001c*/ 	.word	0xfffffffc


//--------------------- .text._Z8pooling3PdS_iiiiiii --------------------------
	.section	.text._Z8pooling3PdS_iiiiiii,"ax",@progbits
	.align	128
        .global         _Z8pooling3PdS_iiiiiii
        .type           _Z8pooling3PdS_iiiiiii,@function
        .size           _Z8pooling3PdS_iiiiiii,(.L_x_150 - _Z8pooling3PdS_iiiiiii)
        .other          _Z8pooling3PdS_iiiiiii,@"STO_CUDA_ENTRY STV_DEFAULT"
_Z8pooling3PdS_iiiiiii:
.text._Z8pooling3PdS_iiiiiii:
[----:B------:R-:W-:Y:S08]  /*0000*/  LDC R1, c[0x0][0x37c] ;  /* 0x0000df00ff017b82 */ /* 0x000ff00000000800 */
[----:B------:R-:W0:Y:S02]  /*0010*/  LDC R0, c[0x0][0x390] ;  /* 0x0000e400ff007b82 */ /* 0x000e240000000800 */
[----:B0-----:R-:W-:-:S13]  /*0020*/  ISETP.GE.AND P0, PT, R0, 0x1, PT ;  /* 0x000000010000780c */ /* 0x001fda0003f06270 */
[----:B------:R-:W-:Y:S05]  /*0030*/  @!P0 EXIT ;  /* 0x000000000000894d */ /* 0x000fea0003800000 */
[----:B------:R-:W0:Y:S01]  /*0040*/  S2R R3, SR_TID.Y ;  /* 0x0000000000037919 */ /* 0x000e220000002200 */
[----:B------:R-:W1:Y:S01]  /*0050*/  LDCU.64 UR4, c[0x0][0x358] ;  /* 0x00006b00ff0477ac */ /* 0x000e620008000a00 */
[----:B------:R-:W2:Y:S01]  /*0060*/  S2R R2, SR_TID.X ;  /* 0x0000000000027919 */ /* 0x000ea20000002100 */
[C---:B0-----:R-:W-:Y:S01]  /*0070*/  VIADD R4, R3.reuse, 0xffffffff ;  /* 0xffffffff03047836 */ /* 0x041fe20000000000 */
[C---:B------:R-:W-:Y:S01]  /*0080*/  ISETP.GT.AND P3, PT, R3.reuse, 0x7, PT ;  /* 0x000000070300780c */ /* 0x040fe20003f64270 */
[C---:B------:R-:W-:Y:S01]  /*0090*/  VIADD R7, R3.reuse, 0x1 ;  /* 0x0000000103077836 */ /* 0x040fe20000000000 */
[C---:B------:R-:W-:Y:S01]  /*00a0*/  LOP3.LUT R10, R3.reuse, 0x1, RZ, 0xc0, !PT ;  /* 0x00000001030a7812 */ /* 0x040fe200078ec0ff */
[----:B------:R-:W-:Y:S01]  /*00b0*/  VIADD R9, R3, 0xfffffffe ;  /* 0xfffffffe03097836 */ /* 0x000fe20000000000 */
[----:B------:R-:W-:Y:S01]  /*00c0*/  VIMNMX R8, PT, PT, R4, 0x7, !PT ;  /* 0x0000000704087848 */ /* 0x000fe20007fe0100 */
[----:B--2---:R-:W-:Y:S01]  /*00d0*/  VIADD R5, R2, 0xffffffff ;  /* 0xffffffff02057836 */ /* 0x004fe20000000000 */
[----:B------:R-:W-:-:S02]  /*00e0*/  VIMNMX R6, PT, PT, R4, R7, !PT ;  /* 0x0000000704067248 */ /* 0x000fc40007fe0100 */
[C---:B------:R-:W-:Y:S01]  /*00f0*/  ISETP.GT.AND P0, PT, R2.reuse, 0x7, PT ;  /* 0x000000070200780c */ /* 0x040fe20003f04270 */
[----:B------:R-:W-:Y:S01]  /*0100*/  IMAD.IADD R8, R9, 0x1, -R8 ;  /* 0x0000000109087824 */ /* 0x000fe200078e0a08 */
[----:B------:R-:W-:Y:S02]  /*0110*/  LOP3.LUT R0, R2, 0x1, RZ, 0xc0, !PT ;  /* 0x0000000102007812 */ /* 0x000fe400078ec0ff */
[----:B------:R-:W-:Y:S02]  /*0120*/  ISETP.GT.AND P1, PT, R5, 0x7, PT ;  /* 0x000000070500780c */ /* 0x000fe40003f24270 */
[----:B------:R-:W-:Y:S02]  /*0130*/  VIADDMNMX.U32 R6, R9, -R6, R8, !PT ;  /* 0x8000000609067246 */ /* 0x000fe40007800008 */
[----:B------:R-:W-:Y:S01]  /*0140*/  ISETP.NE.U32.OR P2, PT, R0, 0x1, P0 ;  /* 0x000000010000780c */ /* 0x000fe20000745470 */
[----:B------:R-:W-:Y:S01]  /*0150*/  VIADD R0, R2, 0x1 ;  /* 0x0000000102007836 */ /* 0x000fe20000000000 */
[----:B------:R-:W-:Y:S01]  /*0160*/  ISETP.GT.AND P0, PT, R4, 0x7, PT ;  /* 0x000000070400780c */ /* 0x000fe20003f04270 */
[----:B------:R-:W-:Y:S01]  /*0170*/  IMAD.MOV R6, RZ, RZ, -R6 ;  /* 0x000000ffff067224 */ /* 0x000fe200078e0a06 */
[----:B------:R-:W-:-:S02]  /*0180*/  ISETP.NE.U32.OR P3, PT, R10, 0x1, P3 ;  /* 0x000000010a00780c */ /* 0x000fc40001f65470 */
[C---:B------:R-:W-:Y:S02]  /*0190*/  LEA.HI R23, R4.reuse, R4, RZ, 0x1 ;  /* 0x0000000404177211 */ /* 0x040fe400078f08ff */
[----:B------:R-:W-:Y:S01]  /*01a0*/  ISETP.GT.OR P0, PT, R4, R7, P0 ;  /* 0x000000070400720c */ /* 0x000fe20000704670 */
[----:B------:R-:W-:Y:S01]  /*01b0*/  IMAD.MOV.U32 R7, RZ, RZ, RZ ;  /* 0x000000ffff077224 */ /* 0x000fe200078e00ff */
[----:B------:R-:W-:Y:S02]  /*01c0*/  ISETP.GT.OR P1, PT, R5, R0, P1 ;  /* 0x000000000500720c */ /* 0x000fe40000f24670 */
[----:B------:R-:W-:Y:S02]  /*01d0*/  PLOP3.LUT P2, PT, P2, P3, PT, 0xf8, 0x8f ;  /* 0x00000000008f781c */ /* 0x000fe40001747f70 */
[----:B------:R-:W-:Y:S02]  /*01e0*/  LEA R22, R2, 0xfffffffe, 0x1 ;  /* 0xfffffffe02167811 */ /* 0x000fe400078e08ff */
[----:B------:R-:W-:-:S02]  /*01f0*/  SHF.R.S32.HI R23, RZ, 0x1, R23 ;  /* 0x00000001ff177819 */ /* 0x000fc40000011417 */
[----:B-1----:R-:W-:-:S07]  /*0200*/  LOP3.LUT R24, R6, 0x3, RZ, 0xc0, !PT ;  /* 0x0000000306187812 */ /* 0x002fce00078ec0ff */
.L_x_16:
[----:B------:R-:W-:Y:S04]  /*0210*/  BSSY.RECONVERGENT B0, `(.L_x_0) ;  /* 0x0000078000007945 */ /* 0x000fe80003800200 */
[----:B0-----:R-:W-:Y:S05]  /*0220*/  @P2 BRA `(.L_x_1) ;  /* 0x0000000400d82947 */ /* 0x001fea0003800000 */
[----:B------:R-:W-:Y:S01]  /*0230*/  BSSY.RECONVERGENT B1, `(.L_x_2) ;  /* 0x000005b000017945 */ /* 0x000fe20003800200 */
[----:B------:R-:W-:Y:S01]  /*0240*/  IMAD.MOV.U32 R28, RZ, RZ, RZ ;  /* 0x000000ffff1c7224 */ /* 0x000fe200078e00ff */
[----:B------:R-:W-:Y:S02]  /*0250*/  CS2R R8, SRZ ;  /* 0x0000000000087805 */ /* 0x000fe4000001ff00 */
[----:B------:R-:W-:Y:S05]  /*0260*/  @P1 BRA `(.L_x_3) ;  /* 0x00000004005c1947 */ /* 0x000fea0003800000 */
[----:B------:R-:W-:Y:S02]  /*0270*/  HFMA2 R28, -RZ, RZ, 0, 0 ;  /* 0x00000000ff1c7431 */ /* 0x000fe400000001ff */
[----:B------:R-:W-:Y:S01]  /*0280*/  IMAD.MOV.U32 R20, RZ, RZ, R5 ;  /* 0x000000ffff147224 */ /* 0x000fe200078e0005 */
[----:B------:R-:W-:-:S07]  /*0290*/  CS2R R8, SRZ ;  /* 0x0000000000087805 */ /* 0x000fce000001ff00 */
.L_x_13:
[----:B------:R-:W-:Y:S04]  /*02a0*/  BSSY.RECONVERGENT B2, `(.L_x_4) ;  /* 0x000004e000027945 */ /* 0x000fe80003800200 */
[----:B------:R-:W-:Y:S05]  /*02b0*/  @P0 BRA `(.L_x_5) ;  /* 0x0000000400300947 */ /* 0x000fea0003800000 */
[----:B------:R-:W-:Y:S01]  /*02c0*/  ISETP.NE.AND P3, PT, R24, RZ, PT ;  /* 0x000000ff1800720c */ /* 0x000fe20003f65270 */
[----:B------:R-:W-:Y:S01]  /*02d0*/  IMAD R15, R7, 0x8, R20 ;  /* 0x00000008070f7824 */ /* 0x000fe200078e0214 */
[----:B------:R-:W-:Y:S01]  /*02e0*/  BSSY.RECONVERGENT B3, `(.L_x_6) ;  /* 0x0000029000037945 */ /* 0x000fe20003800200 */
[----:B------:R-:W-:Y:S01]  /*02f0*/  IMAD.MOV.U32 R0, RZ, RZ, RZ ;  /* 0x000000ffff007224 */ /* 0x000fe200078e00ff */
[----:B------:R-:W-:Y:S01]  /*0300*/  CS2R R10, SRZ ;  /* 0x00000000000a7805 */ /* 0x000fe2000001ff00 */
[----:B------:R-:W-:-:S08]  /*0310*/  IMAD.SHL.U32 R15, R15, 0x8, RZ ;  /* 0x000000080f0f7824 */ /* 0x000fd000078e00ff */
[----:B------:R-:W-:Y:S05]  /*0320*/  @!P3 BRA `(.L_x_7) ;  /* 0x000000000080b947 */ /* 0x000fea0003800000 */
[----:B------:R-:W-:Y:S01]  /*0330*/  ISETP.NE.AND P3, PT, R24, 0x1, PT ;  /* 0x000000011800780c */ /* 0x000fe20003f65270 */
[----:B------:R-:W-:-:S12]  /*0340*/  BSSY.RECONVERGENT B4, `(.L_x_8) ;  /* 0x0000013000047945 */ /* 0x000fd80003800200 */
[----:B------:R-:W-:Y:S05]  /*0350*/  @!P3 BRA `(.L_x_9) ;  /* 0x000000000040b947 */ /* 0x000fea0003800000 */
[----:B------:R-:W0:Y:S01]  /*0360*/  LDC.64 R10, c[0x0][0x380] ;  /* 0x0000e000ff0a7b82 */ /* 0x000e220000000a00 */
[----:B------:R-:W-:-:S13]  /*0370*/  ISETP.NE.AND P3, PT, R24, 0x2, PT ;  /* 0x000000021800780c */ /* 0x000fda0003f65270 */
[----:B------:R-:W-:Y:S02]  /*0380*/  @P3 IMAD.IADD R13, R4, 0x1, R15 ;  /* 0x00000001040d3824 */ /* 0x000fe400078e020f */
[----:B------:R-:W-:Y:S02]  /*0390*/  @P3 IMAD.MOV.U32 R0, RZ, RZ, R3 ;  /* 0x000000ffff003224 */ /* 0x000fe400078e0003 */
[----:B------:R-:W-:-:S04]  /*03a0*/  @!P3 IMAD.MOV.U32 R0, RZ, RZ, R4 ;  /* 0x000000ffff00b224 */ /* 0x000fc800078e0004 */
[----:B------:R-:W-:Y:S02]  /*03b0*/  IMAD.IADD R17, R15, 0x1, R0 ;  /* 0x000000010f117824 */ /* 0x000fe400078e0200 */
[----:B0-----:R-:W-:-:S04]  /*03c0*/  @P3 IMAD.WIDE R12, R13, 0x8, R10 ;  /* 0x000000080d0c3825 */ /* 0x001fc800078e020a */
[----:B------:R-:W-:Y:S02]  /*03d0*/  IMAD.WIDE R10, R17, 0x8, R10 ;  /* 0x00000008110a7825 */ /* 0x000fe400078e020a */
[----:B------:R-:W2:Y:S04]  /*03e0*/  @P3 LDG.E.64 R12, desc[UR4][R12.64] ;  /* 0x000000040c0c3981 */ /* 0x000ea8000c1e1b00 */
[----:B------:R-:W3:Y:S01]  /*03f0*/  LDG.E.64 R10, desc[UR4][R10.64] ;  /* 0x000000040a0a7981 */ /* 0x000ee2000c1e1b00 */
[----:B------:R-:W-:Y:S01]  /*0400*/  @P3 IADD3 R28, PT, PT, R28, 0x1, RZ ;  /* 0x000000011c1c3810 */ /* 0x000fe20007ffe0ff */
[----:B------:R-:W-:-:S04]  /*0410*/  VIADD R14, R0, 0x1 ;  /* 0x00000001000e7836 */ /* 0x000fc80000000000 */
[----:B------:R-:W-:Y:S01]  /*0420*/  VIADD R28, R28, 0x1 ;  /* 0x000000011c1c7836 */ /* 0x000fe20000000000 */
[----:B--2---:R-:W-:-:S08]  /*0430*/  @P3 DADD R8, R8, R12 ;  /* 0x0000000008083229 */ /* 0x004fd0000000000c */
[----:B---3--:R-:W-:Y:S01]  /*0440*/  DADD R8, R10, R8 ;  /* 0x000000000a087229 */ /* 0x008fe20000000008 */
[----:B------:R-:W-:Y:S10]  /*0450*/  BRA `(.L_x_10) ;  /* 0x0000000000047947 */ /* 0x000ff40003800000 */
.L_x_9:
[----:B------:R-:W-:-:S07]  /*0460*/  IMAD.MOV.U32 R14, RZ, RZ, R4 ;  /* 0x000000ffff0e7224 */ /* 0x000fce00078e0004 */
.L_x_10:
[----:B------:R-:W-:Y:S05]  /*0470*/  BSYNC.RECONVERGENT B4 ;  /* 0x0000000000047941 */ /* 0x000fea0003800200 */
.L_x_8:
[----:B------:R-:W0:Y:S01]  /*0480*/  LDC.64 R10, c[0x0][0x380] ;  /* 0x0000e000ff0a7b82 */ /* 0x000e220000000a00 */
[----:B------:R-:W-:-:S04]  /*0490*/  IMAD.IADD R17, R15, 0x1, R14 ;  /* 0x000000010f117824 */ /* 0x000fc800078e020e */
[----:B0-----:R-:W-:-:S06]  /*04a0*/  IMAD.WIDE R16, R17, 0x8, R10 ;  /* 0x0000000811107825 */ /* 0x001fcc00078e020a */
[----:B------:R-:W2:Y:S01]  /*04b0*/  LDG.E.64 R16, desc[UR4][R16.64] ;  /* 0x0000000410107981 */ /* 0x000ea2000c1e1b00 */
[----:B------:R-:W-:Y:S02]  /*04c0*/  VIADD R0, R28, 0x1 ;  /* 0x000000011c007836 */ /* 0x000fe40000000000 */
[----:B------:R-:W-:Y:S02]  /*04d0*/  VIADD R14, R14, 0x1 ;  /* 0x000000010e0e7836 */ /* 0x000fe40000000000 */
[----:B------:R-:W-:Y:S01]  /*04e0*/  IMAD.MOV.U32 R18, RZ, RZ, R0 ;  /* 0x000000ffff127224 */ /* 0x000fe200078e0000 */
[----:B--2---:R-:W-:-:S10]  /*04f0*/  DADD R10, R16, R8 ;  /* 0x00000000100a7229 */ /* 0x004fd40000000008 */
[----:B------:R-:W-:Y:S01]  /*0500*/  IMAD.MOV.U32 R12, RZ, RZ, R10 ;  /* 0x000000ffff0c7224 */ /* 0x000fe200078e000a */
[----:B------:R-:W-:Y:S01]  /*0510*/  MOV R13, R11 ;  /* 0x0000000b000d7202 */ /* 0x000fe20000000f00 */
[----:B------:R-:W-:Y:S06]  /*0520*/  BRA `(.L_x_11) ;  /* 0x0000000000107947 */ /* 0x000fec0003800000 */
.L_x_7:
[----:B------:R-:W-:Y:S02]  /*0530*/  IMAD.MOV.U32 R18, RZ, RZ, R28 ;  /* 0x000000ffff127224 */ /* 0x000fe400078e001c */
[----:B------:R-:W-:Y:S02]  /*0540*/  IMAD.MOV.U32 R12, RZ, RZ, R8 ;  /* 0x000000ffff0c7224 */ /* 0x000fe400078e0008 */
[----:B------:R-:W-:Y:S02]  /*0550*/  IMAD.MOV.U32 R13, RZ, RZ, R9 ;  /* 0x000000ffff0d7224 */ /* 0x000fe400078e0009 */
[----:B------:R-:W-:-:S07]  /*0560*/  IMAD.MOV.U32 R14, RZ, RZ, R4 ;  /* 0x000000ffff0e7224 */ /* 0x000fce00078e0004 */
.L_x_11:
[----:B------:R-:W-:Y:S05]  /*0570*/  BSYNC.RECONVERGENT B3 ;  /* 0x0000000000037941 */ /* 0x000fea0003800200 */
.L_x_6:
[----:B------:R-:W-:Y:S01]  /*0580*/  ISETP.GE.U32.AND P3, PT, R6, 0x4, PT ;  /* 0x000000040600780c */ /* 0x000fe20003f66070 */
[----:B------:R-:W-:Y:S02]  /*0590*/  IMAD.MOV.U32 R28, RZ, RZ, R0 ;  /* 0x000000ffff1c7224 */ /* 0x000fe400078e0000 */
[----:B------:R-:W-:Y:S02]  /*05a0*/  IMAD.MOV.U32 R8, RZ, RZ, R10 ;  /* 0x000000ffff087224 */ /* 0x000fe400078e000a */
[----:B------:R-:W-:-:S08]  /*05b0*/  IMAD.MOV.U32 R9, RZ, RZ, R11 ;  /* 0x000000ffff097224 */ /* 0x000fd000078e000b */
[----:B------:R-:W-:Y:S05]  /*05c0*/  @!P3 BRA `(.L_x_5) ;  /* 0x00000000006cb947 */ /* 0x000fea0003800000 */
[----:B------:R-:W0:Y:S01]  /*05d0*/  LDC.64 R8, c[0x0][0x380] ;  /* 0x0000e000ff087b82 */ /* 0x000e220000000a00 */
[----:B------:R-:W-:Y:S01]  /*05e0*/  IMAD.IADD R15, R15, 0x1, R14 ;  /* 0x000000010f0f7824 */ /* 0x000fe200078e020e */
[----:B------:R-:W-:Y:S01]  /*05f0*/  MOV R28, R18 ;  /* 0x00000012001c7202 */ /* 0x000fe20000000f00 */
[----:B------:R-:W-:Y:S02]  /*0600*/  VIADD R0, R14, 0x3 ;  /* 0x000000030e007836 */ /* 0x000fe40000000000 */
[----:B------:R-:W-:Y:S02]  /*0610*/  VIADD R21, R3, 0x1 ;  /* 0x0000000103157836 */ /* 0x000fe40000000000 */
[----:B0-----:R-:W-:-:S04]  /*0620*/  IMAD.WIDE R8, R15, 0x8, R8 ;  /* 0x000000080f087825 */ /* 0x001fc800078e0208 */
[----:B------:R-:W-:Y:S02]  /*0630*/  IMAD.MOV.U32 R15, RZ, RZ, R8 ;  /* 0x000000ffff0f7224 */ /* 0x000fe400078e0008 */
[----:B------:R-:W-:Y:S02]  /*0640*/  IMAD.MOV.U32 R16, RZ, RZ, R9 ;  /* 0x000000ffff107224 */ /* 0x000fe400078e0009 */
[----:B------:R-:W-:Y:S02]  /*0650*/  IMAD.MOV.U32 R8, RZ, RZ, R12 ;  /* 0x000000ffff087224 */ /* 0x000fe400078e000c */
[----:B------:R-:W-:-:S07]  /*0660*/  IMAD.MOV.U32 R9, RZ, RZ, R13 ;  /* 0x000000ffff097224 */ /* 0x000fce00078e000d */
.L_x_12:
[----:B------:R-:W-:Y:S01]  /*0670*/  IMAD.MOV.U32 R10, RZ, RZ, R15 ;  /* 0x000000ffff0a7224 */ /* 0x000fe200078e000f */
[----:B------:R-:W-:-:S05]  /*0680*/  MOV R11, R16 ;  /* 0x00000010000b7202 */ /* 0x000fca0000000f00 */
[----:B------:R-:W2:Y:S04]  /*0690*/  LDG.E.64 R18, desc[UR4][R10.64] ;  /* 0x000000040a127981 */ /* 0x000ea8000c1e1b00 */
[----:B------:R-:W3:Y:S04]  /*06a0*/  LDG.E.64 R12, desc[UR4][R10.64+0x8] ;  /* 0x000008040a0c7981 */ /* 0x000ee8000c1e1b00 */
[----:B------:R-:W4:Y:S04]  /*06b0*/  LDG.E.64 R14, desc[UR4][R10.64+0x10] ;  /* 0x000010040a0e7981 */ /* 0x000f28000c1e1b00 */
[----:B------:R-:W5:Y:S01]  /*06c0*/  LDG.E.64 R16, desc[UR4][R10.64+0x18] ;  /* 0x000018040a107981 */ /* 0x000f62000c1e1b00 */
[----:B------:R-:W-:Y:S01]  /*06d0*/  ISETP.GT.AND P3, PT, R0, 0x6, PT ;  /* 0x000000060000780c */ /* 0x000fe20003f64270 */
[----:B------:R-:W-:-:S03]  /*06e0*/  VIADD R28, R28, 0x4 ;  /* 0x000000041c1c7836 */ /* 0x000fc60000000000 */
[C---:B------:R-:W-:Y:S01]  /*06f0*/  ISETP.GE.OR P3, PT, R0.reuse, R21, P3 ;  /* 0x000000150000720c */ /* 0x040fe20001f66670 */
[----:B------:R-:W-:Y:S01]  /*0700*/  VIADD R0, R0, 0x4 ;  /* 0x0000000400007836 */ /* 0x000fe20000000000 */
[----:B--2---:R-:W-:-:S08]  /*0710*/  DADD R18, R18, R8 ;  /* 0x0000000012127229 */ /* 0x004fd00000000008 */
[----:B---3--:R-:W-:-:S08]  /*0720*/  DADD R12, R18, R12 ;  /* 0x00000000120c7229 */ /* 0x008fd0000000000c */
[----:B----4-:R-:W-:Y:S01]  /*0730*/  DADD R12, R12, R14 ;  /* 0x000000000c0c7229 */ /* 0x010fe2000000000e */
[----:B------:R-:W-:-:S07]  /*0740*/  IADD3 R15, P4, PT, R10, 0x20, RZ ;  /* 0x000000200a0f7810 */ /* 0x000fce0007f9e0ff */
[----:B-----5:R-:W-:Y:S01]  /*0750*/  DADD R8, R12, R16 ;  /* 0x000000000c087229 */ /* 0x020fe20000000010 */
[----:B------:R-:W-:Y:S01]  /*0760*/  IMAD.X R16, RZ, RZ, R11, P4 ;  /* 0x000000ffff107224 */ /* 0x000fe200020e060b */
[----:B------:R-:W-:Y:S09]  /*0770*/  @!P3 BRA `(.L_x_12) ;  /* 0xfffffffc00bcb947 */ /* 0x000ff2000383ffff */
.L_x_5:
[----:B------:R-:W-:Y:S05]  /*0780*/  BSYNC.RECONVERGENT B2 ;  /* 0x0000000000027941 */ /* 0x000fea0003800200 */
.L_x_4:
[----:B------:R-:W-:Y:S01]  /*0790*/  VIADD R11, R2, 0x1 ;  /* 0x00000001020b7836 */ /* 0x000fe20000000000 */
[----:B------:R-:W-:-:S04]  /*07a0*/  ISETP.GT.AND P3, PT, R20, 0x6, PT ;  /* 0x000000061400780c */ /* 0x000fc80003f64270 */
[C---:B------:R-:W-:Y:S01]  /*07b0*/  ISETP.GE.OR P3, PT, R20.reuse, R11, P3 ;  /* 0x0000000b1400720c */ /* 0x040fe20001f66670 */
[----:B------:R-:W-:-:S12]  /*07c0*/  VIADD R20, R20, 0x1 ;  /* 0x0000000114147836 */ /* 0x000fd80000000000 */
[----:B------:R-:W-:Y:S05]  /*07d0*/  @!P3 BRA `(.L_x_13) ;  /* 0xfffffff800b0b947 */ /* 0x000fea000383ffff */
.L_x_3:
[----:B------:R-:W-:Y:S05]  /*07e0*/  BSYNC.RECONVERGENT B1 ;  /* 0x0000000000017941 */ /* 0x000fea0003800200 */
.L_x_2:
[----:B------:R-:W0:Y:S01]  /*07f0*/  I2F.F64 R28, R28 ;  /* 0x0000001c001c7312 */ /* 0x000e220000201c00 */
[----:B------:R-:W-:Y:S01]  /*0800*/  IMAD.MOV.U32 R10, RZ, RZ, 0x1 ;  /* 0x00000001ff0a7424 */ /* 0x000fe200078e00ff */
[----:B------:R-:W-:Y:S01]  /*0810*/  FSETP.GEU.AND P4, PT, |R9|, 6.5827683646048100446e-37, PT ;  /* 0x036000000900780b */ /* 0x000fe20003f8e200 */
[----:B------:R-:W-:Y:S05]  /*0820*/  BSSY.RECONVERGENT B1, `(.L_x_14) ;  /* 0x0000011000017945 */ /* 0x000fea0003800200 */
[----:B0-----:R-:W0:Y:S02]  /*0830*/  MUFU.RCP64H R11, R29 ;  /* 0x0000001d000b7308 */ /* 0x001e240000001800 */
[----:B0-----:R-:W-:-:S08]  /*0840*/  DFMA R12, -R28, R10, 1 ;  /* 0x3ff000001c0c742b */ /* 0x001fd0000000010a */
[----:B------:R-:W-:-:S08]  /*0850*/  DFMA R12, R12, R12, R12 ;  /* 0x0000000c0c0c722b */ /* 0x000fd0000000000c */
[----:B------:R-:W-:-:S08]  /*0860*/  DFMA R12, R10, R12, R10 ;  /* 0x0000000c0a0c722b */ /* 0x000fd0000000000a */
[----:B------:R-:W-:-:S08]  /*0870*/  DFMA R10, -R28, R12, 1 ;  /* 0x3ff000001c0a742b */ /* 0x000fd0000000010c */
[----:B------:R-:W-:-:S08]  /*0880*/  DFMA R10, R12, R10, R12 ;  /* 0x0000000a0c0a722b */ /* 0x000fd0000000000c */
[----:B------:R-:W-:-:S08]  /*0890*/  DMUL R12, R10, R8 ;  /* 0x000000080a0c7228 */ /* 0x000fd00000000000 */
[----:B------:R-:W-:-:S08]  /*08a0*/  DFMA R14, -R28, R12, R8 ;  /* 0x0000000c1c0e722b */ /* 0x000fd00000000108 */
[----:B------:R-:W-:-:S10]  /*08b0*/  DFMA R10, R10, R14, R12 ;  /* 0x0000000e0a0a722b */ /* 0x000fd4000000000c */
[----:B------:R-:W-:-:S05]  /*08c0*/  FFMA R0, RZ, R29, R11 ;  /* 0x0000001dff007223 */ /* 0x000fca000000000b */
[----:B------:R-:W-:-:S13]  /*08d0*/  FSETP.GT.AND P3, PT, |R0|, 1.469367938527859385e-39, PT ;  /* 0x001000000000780b */ /* 0x000fda0003f64200 */
[----:B------:R-:W-:Y:S05]  /*08e0*/  @P3 BRA P4, `(.L_x_15) ;  /* 0x0000000000103947 */ /* 0x000fea0002000000 */
[----:B------:R-:W-:Y:S01]  /*08f0*/  IMAD.MOV.U32 R12, RZ, RZ, R8 ;  /* 0x000000ffff0c7224 */ /* 0x000fe200078e0008 */
[----:B------:R-:W-:Y:S02]  /*0900*/  MOV R13, R9 ;  /* 0x00000009000d7202 */ /* 0x000fe40000000f00 */
[----:B------:R-:W-:-:S07]  /*0910*/  MOV R0, 0x930 ;  /* 0x0000093000007802 */ /* 0x000fce0000000f00 */
[----:B------:R-:W-:Y:S05]  /*0920*/  CALL.REL.NOINC `($__internal_0_$__cuda_sm20_div_rn_f64_full) ;  /* 0x0000000000307944 */ /* 0x000fea0003c00000 */
.L_x_15:
[----:B------:R-:W-:Y:S05]  /*0930*/  BSYNC.RECONVERGENT B1 ;  /* 0x0000000000017941 */ /* 0x000fea0003800200 */
.L_x_14:
[----:B------:R-:W0:Y:S01]  /*0940*/  LDC.64 R8, c[0x0][0x388] ;  /* 0x0000e200ff087b82 */ /* 0x000e220000000a00 */
[----:B------:R-:W-:-:S04]  /*0950*/  IMAD R0, R7, 0x10, R22 ;  /* 0x0000001007007824 */ /* 0x000fc800078e0216 */
[----:B------:R-:W-:-:S04]  /*0960*/  IMAD.IADD R13, R23, 0x1, R0 ;  /* 0x00000001170d7824 */ /* 0x000fc800078e0200 */
[----:B0-----:R-:W-:-:S05]  /*0970*/  IMAD.WIDE R8, R13, 0x8, R8 ;  /* 0x000000080d087825 */ /* 0x001fca00078e0208 */
[----:B------:R0:W-:Y:S02]  /*0980*/  STG.E.64 desc[UR4][R8.64], R10 ;  /* 0x0000000a08007986 */ /* 0x0001e4000c101b04 */
.L_x_1:
[----:B------:R-:W-:Y:S05]  /*0990*/  BSYNC.RECONVERGENT B0 ;  /* 0x0000000000007941 */ /* 0x000fea0003800200 */
.L_x_0:
[----:B------:R-:W1:Y:S01]  /*09a0*/  LDCU UR6, c[0x0][0x390] ;  /* 0x00007200ff0677ac */ /* 0x000e620008000800 */
[----:B------:R-:W-:-:S05]  /*09b0*/  VIADD R7, R7, 0x1 ;  /* 0x0000000107077836 */ /* 0x000fca0000000000 */
[----:B-1----:R-:W-:-:S13]  /*09c0*/  ISETP.GE.AND P3, PT, R7, UR6, PT ;  /* 0x0000000607007c0c */ /* 0x002fda000bf66270 */
[----:B------:R-:W-:Y:S05]  /*09d0*/  @!P3 BRA `(.L_x_16) ;  /* 0xfffffff8000cb947 */ /* 0x000fea000383ffff */
[----:B------:R-:W-:Y:S05]  /*09e0*/  EXIT ;  /* 0x000000000000794d */ /* 0x000fea0003800000 */
        .weak           $__internal_0_$__cuda_sm20_div_rn_f64_full
        .type           $__internal_0_$__cuda_sm20_div_rn_f64_full,@function
        .size           $__internal_0_$__cuda_sm20_div_rn_f64_full,(.L_x_150 - $__internal_0_$__cuda_sm20_div_rn_f64_full)
$__internal_0_$__cuda_sm20_div_rn_f64_full:
[C---:B------:R-:W-:Y:S01]  /*09f0*/  FSETP.GEU.AND P3, PT, |R29|.reuse, 1.469367938527859385e-39, PT ;  /* 0x001000001d00780b */ /* 0x040fe20003f6e200 */
[--C-:B------:R-:W-:Y:S01]  /*0a00*/  IMAD.MOV.U32 R10, RZ, RZ, R28.reuse ;  /* 0x000000ffff0a7224 */ /* 0x100fe200078e001c */
[----:B------:R-:W-:Y:S01]  /*0a10*/  LOP3.LUT R8, R29, 0x800fffff, RZ, 0xc0, !PT ;  /* 0x800fffff1d087812 */ /* 0x000fe200078ec0ff */
[----:B------:R-:W-:Y:S01]  /*0a20*/  IMAD.MOV.U32 R11, RZ, RZ, R29 ;  /* 0x000000ffff0b7224 */ /* 0x000fe200078e001d */
[C---:B------:R-:W-:Y:S01]  /*0a30*/  FSETP.GEU.AND P5, PT, |R13|.reuse, 1.469367938527859385e-39, PT ;  /* 0x001000000d00780b */ /* 0x040fe20003fae200 */
[----:B------:R-:W-:Y:S01]  /*0a40*/  IMAD.MOV.U32 R14, RZ, RZ, 0x1 ;  /* 0x00000001ff0e7424 */ /* 0x000fe200078e00ff */
[----:B------:R-:W-:Y:S01]  /*0a50*/  LOP3.LUT R9, R8, 0x3ff00000, RZ, 0xfc, !PT ;  /* 0x3ff0000008097812 */ /* 0x000fe200078efcff */
[----:B------:R-:W-:Y:S01]  /*0a60*/  IMAD.MOV.U32 R8, RZ, RZ, R28 ;  /* 0x000000ffff087224 */ /* 0x000fe200078e001c */
[----:B------:R-:W-:Y:S01]  /*0a70*/  LOP3.LUT R25, R13, 0x7ff00000, RZ, 0xc0, !PT ;  /* 0x7ff000000d197812 */ /* 0x000fe200078ec0ff */
[----:B------:R-:W-:Y:S01]  /*0a80*/  BSSY.RECONVERGENT B2, `(.L_x_17) ;  /* 0x0000050000027945 */ /* 0x000fe20003800200 */
[----:B------:R-:W-:-:S02]  /*0a90*/  MOV R26, 0x1ca00000 ;  /* 0x1ca00000001a7802 */ /* 0x000fc40000000f00 */
[----:B------:R-:W-:Y:S01]  /*0aa0*/  LOP3.LUT R28, R29, 0x7ff00000, RZ, 0xc0, !PT ;  /* 0x7ff000001d1c7812 */ /* 0x000fe200078ec0ff */
[----:B------:R-:W-:-:S03]  /*0ab0*/  @!P3 DMUL R8, R10, 8.98846567431157953865e+307 ;  /* 0x7fe000000a08b828 */ /* 0x000fc60000000000 */
[----:B------:R-:W-:Y:S02]  /*0ac0*/  ISETP.GE.U32.AND P4, PT, R25, R28, PT ;  /* 0x0000001c1900720c */ /* 0x000fe40003f86070 */
[----:B------:R-:W-:Y:S01]  /*0ad0*/  @!P5 LOP3.LUT R16, R11, 0x7ff00000, RZ, 0xc0, !PT ;  /* 0x7ff000000b10d812 */ /* 0x000fe200078ec0ff */
[----:B------:R-:W0:Y:S03]  /*0ae0*/  MUFU.RCP64H R15, R9 ;  /* 0x00000009000f7308 */ /* 0x000e260000001800 */
[----:B------:R-:W-:Y:S02]  /*0af0*/  @!P5 ISETP.GE.U32.AND P6, PT, R25, R16, PT ;  /* 0x000000101900d20c */ /* 0x000fe40003fc6070 */
[----:B------:R-:W-:Y:S02]  /*0b00*/  @!P3 LOP3.LUT R28, R9, 0x7ff00000, RZ, 0xc0, !PT ;  /* 0x7ff00000091cb812 */ /* 0x000fe400078ec0ff */
[----:B------:R-:W-:-:S04]  /*0b10*/  @!P5 SEL R17, R26, 0x63400000, !P6 ;  /* 0x634000001a11d807 */ /* 0x000fc80007000000 */
[----:B------:R-:W-:-:S04]  /*0b20*/  @!P5 LOP3.LUT R20, R17, 0x80000000, R13, 0xf8, !PT ;  /* 0x800000001114d812 */ /* 0x000fc800078ef80d */
[----:B------:R-:W-:Y:S01]  /*0b30*/  @!P5 LOP3.LUT R21, R20, 0x100000, RZ, 0xfc, !PT ;  /* 0x001000001415d812 */ /* 0x000fe200078efcff */
[----:B------:R-:W-:Y:S01]  /*0b40*/  @!P5 IMAD.MOV.U32 R20, RZ, RZ, RZ ;  /* 0x000000ffff14d224 */ /* 0x000fe200078e00ff */
[----:B0-----:R-:W-:-:S08]  /*0b50*/  DFMA R18, R14, -R8, 1 ;  /* 0x3ff000000e12742b */ /* 0x001fd00000000808 */
[----:B------:R-:W-:-:S08]  /*0b60*/  DFMA R18, R18, R18, R18 ;  /* 0x000000121212722b */ /* 0x000fd00000000012 */
[----:B------:R-:W-:Y:S01]  /*0b70*/  DFMA R18, R14, R18, R14 ;  /* 0x000000120e12722b */ /* 0x000fe2000000000e */
[----:B------:R-:W-:Y:S01]  /*0b80*/  SEL R15, R26, 0x63400000, !P4 ;  /* 0x634000001a0f7807 */ /* 0x000fe20006000000 */
[----:B------:R-:W-:-:S03]  /*0b90*/  IMAD.MOV.U32 R14, RZ, RZ, R12 ;  /* 0x000000ffff0e7224 */ /* 0x000fc600078e000c */
[----:B------:R-:W-:-:S03]  /*0ba0*/  LOP3.LUT R15, R15, 0x800fffff, R13, 0xf8, !PT ;  /* 0x800fffff0f0f7812 */ /* 0x000fc600078ef80d */
[----:B------:R-:W-:-:S03]  /*0bb0*/  DFMA R16, R18, -R8, 1 ;  /* 0x3ff000001210742b */ /* 0x000fc60000000808 */
[----:B------:R-:W-:-:S05]  /*0bc0*/  @!P5 DFMA R14, R14, 2, -R20 ;  /* 0x400000000e0ed82b */ /* 0x000fca0000000814 */
[----:B------:R-:W-:-:S08]  /*0bd0*/  DFMA R16, R18, R16, R18 ;  /* 0x000000101210722b */ /* 0x000fd00000000012 */
[----:B------:R-:W-:-:S08]  /*0be0*/  DMUL R18, R16, R14 ;  /* 0x0000000e10127228 */ /* 0x000fd00000000000 */
[----:B------:R-:W-:-:S08]  /*0bf0*/  DFMA R20, R18, -R8, R14 ;  /* 0x800000081214722b */ /* 0x000fd0000000000e */
[----:B------:R-:W-:Y:S01]  /*0c00*/  DFMA R20, R16, R20, R18 ;  /* 0x000000141014722b */ /* 0x000fe20000000012 */
[----:B------:R-:W-:Y:S01]  /*0c10*/  IMAD.MOV.U32 R19, RZ, RZ, R25 ;  /* 0x000000ffff137224 */ /* 0x000fe200078e0019 */
[----:B------:R-:W-:-:S05]  /*0c20*/  @!P5 LOP3.LUT R19, R15, 0x7ff00000, RZ, 0xc0, !PT ;  /* 0x7ff000000f13d812 */ /* 0x000fca00078ec0ff */
[----:B------:R-:W-:-:S05]  /*0c30*/  VIADD R16, R19, 0xffffffff ;  /* 0xffffffff13107836 */ /* 0x000fca0000000000 */
[----:B------:R-:W-:Y:S01]  /*0c40*/  ISETP.GT.U32.AND P3, PT, R16, 0x7feffffe, PT ;  /* 0x7feffffe1000780c */ /* 0x000fe20003f64070 */
[----:B------:R-:W-:-:S05]  /*0c50*/  VIADD R16, R28, 0xffffffff ;  /* 0xffffffff1c107836 */ /* 0x000fca0000000000 */
[----:B------:R-:W-:-:S13]  /*0c60*/  ISETP.GT.U32.OR P3, PT, R16, 0x7feffffe, P3 ;  /* 0x7feffffe1000780c */ /* 0x000fda0001f64470 */
[----:B------:R-:W-:Y:S05]  /*0c70*/  @P3 BRA `(.L_x_18) ;  /* 0x00000000006c3947 */ /* 0x000fea0003800000 */
[----:B------:R-:W-:-:S04]  /*0c80*/  LOP3.LUT R16, R11, 0x7ff00000, RZ, 0xc0, !PT ;  /* 0x7ff000000b107812 */ /* 0x000fc800078ec0ff */
[CC--:B------:R-:W-:Y:S02]  /*0c90*/  VIADDMNMX R12, R25.reuse, -R16.reuse, 0xb9600000, !PT ;  /* 0xb9600000190c7446 */ /* 0x0c0fe40007800910 */
[----:B------:R-:W-:Y:S02]  /*0ca0*/  ISETP.GE.U32.AND P3, PT, R25, R16, PT ;  /* 0x000000101900720c */ /* 0x000fe40003f66070 */
[----:B------:R-:W-:Y:S02]  /*0cb0*/  VIMNMX R12, PT, PT, R12, 0x46a00000, PT ;  /* 0x46a000000c0c7848 */ /* 0x000fe40003fe0100 */
[----:B------:R-:W-:-:S05]  /*0cc0*/  SEL R13, R26, 0x63400000, !P3 ;  /* 0x634000001a0d7807 */ /* 0x000fca0005800000 */
[----:B------:R-:W-:Y:S01]  /*0cd0*/  IMAD.IADD R18, R12, 0x1, -R13 ;  /* 0x000000010c127824 */ /* 0x000fe200078e0a0d */
[----:B------:R-:W-:-:S03]  /*0ce0*/  MOV R12, RZ ;  /* 0x000000ff000c7202 */ /* 0x000fc60000000f00 */
[----:B------:R-:W-:-:S06]  /*0cf0*/  VIADD R13, R18, 0x7fe00000 ;  /* 0x7fe00000120d7836 */ /* 0x000fcc0000000000 */
[----:B------:R-:W-:-:S10]  /*0d00*/  DMUL R16, R20, R12 ;  /* 0x0000000c14107228 */ /* 0x000fd40000000000 */
[----:B------:R-:W-:-:S13]  /*0d10*/  FSETP.GTU.AND P3, PT, |R17|, 1.469367938527859385e-39, PT ;  /* 0x001000001100780b */ /* 0x000fda0003f6c200 */
[----:B------:R-:W-:Y:S05]  /*0d20*/  @P3 BRA `(.L_x_19) ;  /* 0x0000000000943947 */ /* 0x000fea0003800000 */
[----:B------:R-:W-:Y:S01]  /*0d30*/  DFMA R8, R20, -R8, R14 ;  /* 0x800000081408722b */ /* 0x000fe2000000000e */
[----:B------:R-:W-:-:S09]  /*0d40*/  IMAD.MOV.U32 R12, RZ, RZ, RZ ;  /* 0x000000ffff0c7224 */ /* 0x000fd200078e00ff */
[C---:B------:R-:W-:Y:S02]  /*0d50*/  FSETP.NEU.AND P3, PT, R9.reuse, RZ, PT ;  /* 0x000000ff0900720b */ /* 0x040fe40003f6d000 */
[----:B------:R-:W-:-:S04]  /*0d60*/  LOP3.LUT R11, R9, 0x80000000, R11, 0x48, !PT ;  /* 0x80000000090b7812 */ /* 0x000fc800078e480b */
[----:B------:R-:W-:-:S07]  /*0d70*/  LOP3.LUT R13, R11, R13, RZ, 0xfc, !PT ;  /* 0x0000000d0b0d7212 */ /* 0x000fce00078efcff */
[----:B------:R-:W-:Y:S05]  /*0d80*/  @!P3 BRA `(.L_x_19) ;  /* 0x00000000007cb947 */ /* 0x000fea0003800000 */
[----:B------:R-:W-:Y:S01]  /*0d90*/  IMAD.MOV R9, RZ, RZ, -R18 ;  /* 0x000000ffff097224 */ /* 0x000fe200078e0a12 */
[----:B------:R-:W-:Y:S01]  /*0da0*/  DMUL.RP R12, R20, R12 ;  /* 0x0000000c140c7228 */ /* 0x000fe20000008000 */
[----:B------:R-:W-:-:S06]  /*0db0*/  IMAD.MOV.U32 R8, RZ, RZ, RZ ;  /* 0x000000ffff087224 */ /* 0x000fcc00078e00ff */
[----:B------:R-:W-:-:S03]  /*0dc0*/  DFMA R8, R16, -R8, R20 ;  /* 0x800000081008722b */ /* 0x000fc60000000014 */
[----:B------:R-:W-:-:S03]  /*0dd0*/  LOP3.LUT R11, R13, R11, RZ, 0x3c, !PT ;  /* 0x0000000b0d0b7212 */ /* 0x000fc600078e3cff */
[----:B------:R-:W-:-:S04]  /*0de0*/  IADD3 R8, PT, PT, -R18, -0x43300000, RZ ;  /* 0xbcd0000012087810 */ /* 0x000fc80007ffe1ff */
[----:B------:R-:W-:-:S04]  /*0df0*/  FSETP.NEU.AND P3, PT, |R9|, R8, PT ;  /* 0x000000080900720b */ /* 0x000fc80003f6d200 */
[----:B------:R-:W-:Y:S02]  /*0e00*/  FSEL R16, R12, R16, !P3 ;  /* 0x000000100c107208 */ /* 0x000fe40005800000 */
[----:B------:R-:W-:Y:S01]  /*0e10*/  FSEL R17, R11, R17, !P3 ;  /* 0x000000110b117208 */ /* 0x000fe20005800000 */
[----:B------:R-:W-:Y:S06]  /*0e20*/  BRA `(.L_x_19) ;  /* 0x0000000000547947 */ /* 0x000fec0003800000 */
.L_x_18:
[----:B------:R-:W-:-:S14]  /*0e30*/  DSETP.NAN.AND P3, PT, R12, R12, PT ;  /* 0x0000000c0c00722a */ /* 0x000fdc0003f68000 */
[----:B------:R-:W-:Y:S05]  /*0e40*/  @P3 BRA `(.L_x_20) ;  /* 0x0000000000443947 */ /* 0x000fea0003800000 */
[----:B------:R-:W-:-:S14]  /*0e50*/  DSETP.NAN.AND P3, PT, R10, R10, PT ;  /* 0x0000000a0a00722a */ /* 0x000fdc0003f68000 */
[----:B------:R-:W-:Y:S05]  /*0e60*/  @P3 BRA `(.L_x_21) ;  /* 0x0000000000303947 */ /* 0x000fea0003800000 */
[----:B------:R-:W-:Y:S01]  /*0e70*/  ISETP.NE.AND P3, PT, R19, R28, PT ;  /* 0x0000001c1300720c */ /* 0x000fe20003f65270 */
[----:B------:R-:W-:Y:S02]  /*0e80*/  IMAD.MOV.U32 R16, RZ, RZ, 0x0 ;  /* 0x00000000ff107424 */ /* 0x000fe400078e00ff */
[----:B------:R-:W-:-:S10]  /*0e90*/  IMAD.MOV.U32 R17, RZ, RZ, -0x80000 ;  /* 0xfff80000ff117424 */ /* 0x000fd400078e00ff */
[----:B------:R-:W-:Y:S05]  /*0ea0*/  @!P3 BRA `(.L_x_19) ;  /* 0x000000000034b947 */ /* 0x000fea0003800000 */
[----:B------:R-:W-:Y:S02]  /*0eb0*/  ISETP.NE.AND P3, PT, R19, 0x7ff00000, PT ;  /* 0x7ff000001300780c */ /* 0x000fe40003f65270 */
[----:B------:R-:W-:Y:S02]  /*0ec0*/  LOP3.LUT R17, R13, 0x80000000, R11, 0x48, !PT ;  /* 0x800000000d117812 */ /* 0x000fe400078e480b */
[----:B------:R-:W-:-:S13]  /*0ed0*/  ISETP.EQ.OR P3, PT, R28, RZ, !P3 ;  /* 0x000000ff1c00720c */ /* 0x000fda0005f62670 */
[----:B------:R-:W-:Y:S01]  /*0ee0*/  @P3 LOP3.LUT R8, R17, 0x7ff00000, RZ, 0xfc, !PT ;  /* 0x7ff0000011083812 */ /* 0x000fe200078efcff */
[----:B------:R-:W-:Y:S02]  /*0ef0*/  @!P3 IMAD.MOV.U32 R16, RZ, RZ, RZ ;  /* 0x000000ffff10b224 */ /* 0x000fe400078e00ff */
[----:B------:R-:W-:Y:S01]  /*0f00*/  @P3 IMAD.MOV.U32 R16, RZ, RZ, RZ ;  /* 0x000000ffff103224 */ /* 0x000fe200078e00ff */
[----:B------:R-:W-:Y:S01]  /*0f10*/  @P3 MOV R17, R8 ;  /* 0x0000000800113202 */ /* 0x000fe20000000f00 */
[----:B------:R-:W-:Y:S06]  /*0f20*/  BRA `(.L_x_19) ;  /* 0x0000000000147947 */ /* 0x000fec0003800000 */
.L_x_21:
[----:B------:R-:W-:Y:S01]  /*0f30*/  LOP3.LUT R17, R11, 0x80000, RZ, 0xfc, !PT ;  /* 0x000800000b117812 */ /* 0x000fe200078efcff */
[----:B------:R-:W-:Y:S01]  /*0f40*/  IMAD.MOV.U32 R16, RZ, RZ, R10 ;  /* 0x000000ffff107224 */ /* 0x000fe200078e000a */
[----:B------:R-:W-:Y:S06]  /*0f50*/  BRA `(.L_x_19) ;  /* 0x0000000000087947 */ /* 0x000fec0003800000 */
.L_x_20:
[----:B------:R-:W-:Y:S01]  /*0f60*/  LOP3.LUT R17, R13, 0x80000, RZ, 0xfc, !PT ;  /* 0x000800000d117812 */ /* 0x000fe200078efcff */
[----:B------:R-:W-:-:S07]  /*0f70*/  IMAD.MOV.U32 R16, RZ, RZ, R12 ;  /* 0x000000ffff107224 */ /* 0x000fce00078e000c */
.L_x_19:
[----:B------:R-:W-:Y:S05]  /*0f80*/  BSYNC.RECONVERGENT B2 ;  /* 0x0000000000027941 */ /* 0x000fea0003800200 */
.L_x_17:
[----:B------:R-:W-:Y:S02]  /*0f90*/  IMAD.MOV.U32 R8, RZ, RZ, R0 ;  /* 0x000000ffff087224 */ /* 0x000fe400078e0000 */
[----:B------:R-:W-:Y:S02]  /*0fa0*/  IMAD.MOV.U32 R9, RZ, RZ, 0x0 ;  /* 0x00000000ff097424 */ /* 0x000fe400078e00ff */
[----:B------:R-:W-:Y:S02]  /*0fb0*/  IMAD.MOV.U32 R10, RZ, RZ, R16 ;  /* 0x000000ffff0a7224 */ /* 0x000fe400078e0010 */
[----:B------:R-:W-:Y:S01]  /*0fc0*/  IMAD.MOV.U32 R11, RZ, RZ, R17 ;  /* 0x000000ffff0b7224 */ /* 0x000fe200078e0011 */
[----:B------:R-:W-:Y:S06]  /*0fd0*/  RET.REL.NODEC R8 `(_Z8pooling3PdS_iiiiiii) ;  /* 0xfffffff008087950 */ /* 0x000fec0003c3ffff */
.L_x_22:
[----:B------:R-:W-:-:S00]  /*0fe0*/  BRA `(.L_x_22) ;  /* 0xfffffffc00fc7947 */ /* 0x000fc0000383ffff */
[----:B------:R-:W-:-:S00]  /*0ff0*/  NOP ;  /* 0x0000000000007918 */ /* 0x000fc00000000000 */
        /* <DEDUP_REMOVED lines=8> */
.L_x_150:


//--------------------- .text._Z8pooling2PdS_iiiiiii --------------------------
	.section	.text._Z8pooling2PdS_iiiiiii,"ax",@progbits
	.align	128
        .global         _Z8pooling2PdS_iiiiiii
        .type           _Z8pooling2PdS_iiiiiii,@function
        .size           _Z8pooling2PdS_iiiiiii,(.L_x_151 - _Z8pooling2PdS_iiiiiii)
        .other          _Z8pooling2PdS_iiiiiii,@"STO_CUDA_ENTRY STV_DEFAULT"
_Z8pooling2PdS_iiiiiii:
.text._Z8pooling2PdS_iiiiiii:
        /* <DEDUP_REMOVED lines=33> */
.L_x_39:
        /* <DEDUP_REMOVED lines=9> */
.L_x_36:
        /* <DEDUP_REMOVED lines=28> */
.L_x_32:
[----:B------:R-:W-:-:S07]  /*0460*/  IMAD.MOV.U32 R14, RZ, RZ, R4 ;  /* 0x000000ffff0e7224 */ /* 0x000fce00078e0004 */
.L_x_33:
[----:B------:R-:W-:Y:S05]  /*0470*/  BSYNC.RECONVERGENT B4 ;  /* 0x0000000000047941 */ /* 0x000fea0003800200 */
.L_x_31:
        /* <DEDUP_REMOVED lines=11> */
.L_x_30:
[----:B------:R-:W-:Y:S02]  /*0530*/  IMAD.MOV.U32 R18, RZ, RZ, R28 ;  /* 0x000000ffff127224 */ /* 0x000fe400078e001c */
[----:B------:R-:W-:Y:S02]  /*0540*/  IMAD.MOV.U32 R12, RZ, RZ, R8 ;  /* 0x000000ffff0c7224 */ /* 0x000fe400078e0008 */
[----:B------:R-:W-:Y:S02]  /*0550*/  IMAD.MOV.U32 R13, RZ, RZ, R9 ;  /* 0x000000ffff0d7224 */ /* 0x000fe400078e0009 */
[----:B------:R-:W-:-:S07]  /*0560*/  IMAD.MOV.U32 R14, RZ, RZ, R4 ;  /* 0x000000ffff0e7224 */ /* 0x000fce00078e0004 */
.L_x_34:
[----:B------:R-:W-:Y:S05]  /*0570*/  BSYNC.RECONVERGENT B3 ;  /* 0x0000000000037941 */ /* 0x000fea0003800200 */
.L_x_29:
        /* <DEDUP_REMOVED lines=15> */
.L_x_35:
        /* <DEDUP_REMOVED lines=17> */
.L_x_28:
[----:B------:R-:W-:Y:S05]  /*0780*/  BSYNC.RECONVERGENT B2 ;  /* 0x0000000000027941 */ /* 0x000fea0003800200 */
.L_x_27:
[----:B------:R-:W-:Y:S01]  /*0790*/  VIADD R11, R2, 0x1 ;  /* 0x00000001020b7836 */ /* 0x000fe20000000000 */
[----:B------:R-:W-:-:S04]  /*07a0*/  ISETP.GT.AND P3, PT, R20, 0xe, PT ;  /* 0x0000000e1400780c */ /* 0x000fc80003f64270 */
[C---:B------:R-:W-:Y:S01]  /*07b0*/  ISETP.GE.OR P3, PT, R20.reuse, R11, P3 ;  /* 0x0000000b1400720c */ /* 0x040fe20001f66670 */
[----:B------:R-:W-:-:S12]  /*07c0*/  VIADD R20, R20, 0x1 ;  /* 0x0000000114147836 */ /* 0x000fd80000000000 */
[----:B------:R-:W-:Y:S05]  /*07d0*/  @!P3 BRA `(.L_x_36) ;  /* 0xfffffff800b0b947 */ /* 0x000fea000383ffff */
.L_x_26:
[----:B------:R-:W-:Y:S05]  /*07e0*/  BSYNC.RECONVERGENT B1 ;  /* 0x0000000000017941 */ /* 0x000fea0003800200 */
.L_x_25:
        /* <DEDUP_REMOVED lines=19> */
[----:B------:R-:W-:Y:S05]  /*0920*/  CALL.REL.NOINC `($__internal_1_$__cuda_sm20_div_rn_f64_full) ;  /* 0x0000000000307944 */ /* 0x000fea0003c00000 */
.L_x_38:
[----:B------:R-:W-:Y:S05]  /*0930*/  BSYNC.RECONVERGENT B1 ;  /* 0x0000000000017941 */ /* 0x000fea0003800200 */
.L_x_37:
[----:B------:R-:W0:Y:S01]  /*0940*/  LDC.64 R8, c[0x0][0x388] ;  /* 0x0000e200ff087b82 */ /* 0x000e220000000a00 */
[----:B------:R-:W-:-:S04]  /*0950*/  IMAD R0, R7, 0x40, R22 ;  /* 0x0000004007007824 */ /* 0x000fc800078e0216 */
[----:B------:R-:W-:-:S04]  /*0960*/  IMAD.IADD R13, R23, 0x1, R0 ;  /* 0x00000001170d7824 */ /* 0x000fc800078e0200 */
[----:B0-----:R-:W-:-:S05]  /*0970*/  IMAD.WIDE R8, R13, 0x8, R8 ;  /* 0x000000080d087825 */ /* 0x001fca00078e0208 */
[----:B------:R0:W-:Y:S02]  /*0980*/  STG.E.64 desc[UR4][R8.64], R10 ;  /* 0x0000000a08007986 */ /* 0x0001e4000c101b04 */
.L_x_24:
[----:B------:R-:W-:Y:S05]  /*0990*/  BSYNC.RECONVERGENT B0 ;  /* 0x0000000000007941 */ /* 0x000fea0003800200 */
.L_x_23:
[----:B------:R-:W1:Y:S01]  /*09a0*/  LDCU UR6, c[0x0][0x390] ;  /* 0x00007200ff0677ac */ /* 0x000e620008000800 */
[----:B------:R-:W-:-:S05]  /*09b0*/  VIADD R7, R7, 0x1 ;  /* 0x0000000107077836 */ /* 0x000fca0000000000 */
[----:B-1----:R-:W-:-:S13]  /*09c0*/  ISETP.GE.AND P3, PT, R7, UR6, PT ;  /* 0x0000000607007c0c */ /* 0x002fda000bf66270 */
[----:B------:R-:W-:Y:S05]  /*09d0*/  @!P3 BRA `(.L_x_39) ;  /* 0xfffffff8000cb947 */ /* 0x000fea000383ffff */
[----:B------:R-:W-:Y:S05]  /*09e0*/  EXIT ;  /* 0x000000000000794d */ /* 0x000fea0003800000 */
        .weak           $__internal_1_$__cuda_sm20_div_rn_f64_full
        .type           $__internal_1_$__cuda_sm20_div_rn_f64_full,@function
        .size           $__internal_1_$__cuda_sm20_div_rn_f64_full,(.L_x_151 - $__internal_1_$__cuda_sm20_div_rn_f64_full)
$__internal_1_$__cuda_sm20_div_rn_f64_full:
        /* <DEDUP_REMOVED lines=68> */
.L_x_41:
        /* <DEDUP_REMOVED lines=16> */
.L_x_44:
[----:B------:R-:W-:Y:S01]  /*0f30*/  LOP3.LUT R17, R11, 0x80000, RZ, 0xfc, !PT ;  /* 0x000800000b117812 */ /* 0x000fe200078efcff */
[----:B------:R-:W-:Y:S01]  /*0f40*/  IMAD.MOV.U32 R16, RZ, RZ, R10 ;  /* 0x000000ffff107224 */ /* 0x000fe200078e000a */
[----:B------:R-:W-:Y:S06]  /*0f50*/  BRA `(.L_x_42) ;  /* 0x0000000000087947 */ /* 0x000fec0003800000 */
.L_x_43:
[----:B------:R-:W-:Y:S01]  /*0f60*/  LOP3.LUT R17, R13, 0x80000, RZ, 0xfc, !PT ;  /* 0x000800000d117812 */ /* 0x000fe200078efcff */
[----:B------:R-:W-:-:S07]  /*0f70*/  IMAD.MOV.U32 R16, RZ, RZ, R12 ;  /* 0x000000ffff107224 */ /* 0x000fce00078e000c */
.L_x_42:
[----:B------:R-:W-:Y:S05]  /*0f80*/  BSYNC.RECONVERGENT B2 ;  /* 0x0000000000027941 */ /* 0x000fea0003800200 */
.L_x_40:
[----:B------:R-:W-:Y:S02]  /*0f90*/  IMAD.MOV.U32 R8, RZ, RZ, R0 ;  /* 0x000000ffff087224 */ /* 0x000fe400078e0000 */
[----:B------:R-:W-:Y:S02]  /*0fa0*/  IMAD.MOV.U32 R9, RZ, RZ, 0x0 ;  /* 0x00000000ff097424 */ /* 0x000fe400078e00ff */
[----:B------:R-:W-:Y:S02]  /*0fb0*/  IMAD.MOV.U32 R10, RZ, RZ, R16 ;  /* 0x000000ffff0a7224 */ /* 0x000fe400078e0010 */
[----:B------:R-:W-:Y:S01]  /*0fc0*/  IMAD.MOV.U32 R11, RZ, RZ, R17 ;  /* 0x000000ffff0b7224 */ /* 0x000fe200078e0011 */
[----:B------:R-:W-:Y:S06]  /*0fd0*/  RET.REL.NODEC R8 `(_Z8pooling2PdS_iiiiiii) ;  /* 0xfffffff008087950 */ /* 0x000fec0003c3ffff */
.L_x_45:
        /* <DEDUP_REMOVED lines=10> */
.L_x_151:


//--------------------- .text._Z8pooling1PdS_iiiiiii --------------------------
	.section	.text._Z8pooling1PdS_iiiiiii,"ax",@progbits
	.align	128
        .global         _Z8pooling1PdS_iiiiiii
        .type           _Z8pooling1PdS_iiiiiii,@function
        .size           _Z8pooling1PdS_iiiiiii,(.L_x_154 - _Z8pooling1PdS_iiiiiii)
        .other          _Z8pooling1PdS_iiiiiii,@"STO_CUDA_ENTRY STV_DEFAULT"
_Z8pooling1PdS_iiiiiii:
.text._Z8pooling1PdS_iiiiiii:
[----:B------:R-:W-:Y:S08]  /*0000*/  LDC R1, c[0x0][0x37c] ;  /* 0x0000df00ff017b82 */ /* 0x000ff00000000800 */
[----:B------:R-:W0:Y:S02]  /*0010*/  LDC R0, c[0x0][0x390] ;  /* 0x0000e400ff007b82 */ /* 0x000e240000000800 */
[----:B0-----:R-:W-:-:S13]  /*0020*/  ISETP.GE.AND P0, PT, R0, 0x1, PT ;  /* 0x000000010000780c */ /* 0x001fda0003f06270 */
[----:B------:R-:W-:Y:S05]  /*0030*/  @!P0 EXIT ;  /* 0x000000000000894d */ /* 0x000fea0003800000 */
[----:B------:R-:W0:Y:S01]  /*0040*/  S2R R22, SR_TID.Y ;  /* 0x0000000000167919 */ /* 0x000e220000002200 */
[----:B------:R-:W-:Y:S01]  /*0050*/  IMAD.MOV.U32 R17, RZ, RZ, RZ ;  /* 0x000000ffff117224 */ /* 0x000fe200078e00ff */
[----:B------:R-:W1:Y:S01]  /*0060*/  LDCU.64 UR4, c[0x0][0x358] ;  /* 0x00006b00ff0477ac */ /* 0x000e620008000a00 */
[----:B------:R-:W2:Y:S01]  /*0070*/  S2R R5, SR_TID.X ;  /* 0x0000000000057919 */ /* 0x000ea20000002100 */
[C---:B0-----:R-:W-:Y:S02]  /*0080*/  VIADD R21, R22.reuse, 0xffffffff ;  /* 0xffffffff16157836 */ /* 0x041fe40000000000 */
[C---:B------:R-:W-:Y:S02]  /*0090*/  VIADD R3, R22.reuse, 0xfffffffe ;  /* 0xfffffffe16037836 */ /* 0x040fe40000000000 */
[----:B------:R-:W-:Y:S01]  /*00a0*/  VIADD R20, R22, 0x1 ;  /* 0x0000000116147836 */ /* 0x000fe20000000000 */
[----:B------:R-:W-:Y:S01]  /*00b0*/  VIMNMX R2, PT, PT, R21, 0x1f, !PT ;  /* 0x0000001f15027848 */ /* 0x000fe20007fe0100 */
[----:B--2---:R-:W-:Y:S01]  /*00c0*/  VIADD R18, R5, 0xffffffff ;  /* 0xffffffff05127836 */ /* 0x004fe20000000000 */
[----:B------:R-:W-:Y:S01]  /*00d0*/  ISETP.GT.AND P0, PT, R21, 0x1f, PT ;  /* 0x0000001f1500780c */ /* 0x000fe20003f04270 */
[----:B------:R-:W-:Y:S01]  /*00e0*/  VIADD R19, R5, 0x1 ;  /* 0x0000000105137836 */ /* 0x000fe20000000000 */
[----:B------:R-:W-:Y:S01]  /*00f0*/  VIMNMX R0, PT, PT, R21, R20, !PT ;  /* 0x0000001415007248 */ /* 0x000fe20007fe0100 */
[----:B------:R-:W-:Y:S01]  /*0100*/  IMAD.IADD R2, R3, 0x1, -R2 ;  /* 0x0000000103027824 */ /* 0x000fe200078e0a02 */
[----:B------:R-:W-:-:S02]  /*0110*/  ISETP.GT.AND P1, PT, R18, 0x1f, PT ;  /* 0x0000001f1200780c */ /* 0x000fc40003f24270 */
[----:B------:R-:W-:Y:S02]  /*0120*/  LEA.HI R15, R21, R21, RZ, 0x1 ;  /* 0x00000015150f7211 */ /* 0x000fe400078f08ff */
[----:B------:R-:W-:Y:S02]  /*0130*/  VIADDMNMX.U32 R0, R3, -R0, R2, !PT ;  /* 0x8000000003007246 */ /* 0x000fe40007800002 */
[----:B------:R-:W-:Y:S02]  /*0140*/  LOP3.LUT P3, RZ, R5, 0x1, R22, 0x80, !PT ;  /* 0x0000000105ff7812 */ /* 0x000fe40007868016 */
[----:B------:R-:W-:Y:S01]  /*0150*/  ISETP.GT.OR P0, PT, R21, R20, P0 ;  /* 0x000000141500720c */ /* 0x000fe20000704670 */
[----:B------:R-:W-:Y:S01]  /*0160*/  IMAD.MOV R0, RZ, RZ, -R0 ;  /* 0x000000ffff007224 */ /* 0x000fe200078e0a00 */
[----:B------:R-:W-:Y:S02]  /*0170*/  ISETP.GT.OR P1, PT, R18, R19, P1 ;  /* 0x000000131200720c */ /* 0x000fe40000f24670 */
[----:B------:R-:W-:-:S02]  /*0180*/  LEA R16, R5, 0xfffffff8, 0x3 ;  /* 0xfffffff805107811 */ /* 0x000fc400078e18ff */
[C---:B------:R-:W-:Y:S02]  /*0190*/  ISETP.GE.U32.AND P4, PT, R0.reuse, 0x4, PT ;  /* 0x000000040000780c */ /* 0x040fe40003f86070 */
[----:B------:R-:W-:Y:S02]  /*01a0*/  SHF.R.S32.HI R15, RZ, 0x1, R15 ;  /* 0x00000001ff0f7819 */ /* 0x000fe4000001140f */
[----:B-1----:R-:W-:-:S09]  /*01b0*/  LOP3.LUT R14, R0, 0x3, RZ, 0xc0, !PT ;  /* 0x00000003000e7812 */ /* 0x002fd200078ec0ff */
.L_x_63:
[----:B------:R-:W-:Y:S04]  /*01c0*/  BSSY.RECONVERGENT B0, `(.L_x_46) ;  /* 0x000006b000007945 */ /* 0x000fe80003800200 */
[----:B0-----:R-:W-:Y:S05]  /*01d0*/  @!P3 BRA `(.L_x_47) ;  /* 0x0000000400a4b947 */ /* 0x001fea0003800000 */
[----:B------:R-:W-:Y:S01]  /*01e0*/  BSSY.RECONVERGENT B1, `(.L_x_48) ;  /* 0x0000060000017945 */ /* 0x000fe20003800200 */
[----:B------:R-:W-:-:S03]  /*01f0*/  CS2R R10, SRZ ;  /* 0x00000000000a7805 */ /* 0x000fc6000001ff00 */
[----:B------:R-:W-:Y:S05]  /*0200*/  @P1 BRA `(.L_x_49) ;  /* 0x0000000400741947 */ /* 0x000fea0003800000 */
[----:B------:R-:W-:Y:S01]  /*0210*/  IMAD.MOV.U32 R0, RZ, RZ, R18 ;  /* 0x000000ffff007224 */ /* 0x000fe200078e0012 */
[----:B------:R-:W-:-:S07]  /*0220*/  CS2R R10, SRZ ;  /* 0x00000000000a7805 */ /* 0x000fce000001ff00 */
.L_x_62:
[----:B------:R-:W-:Y:S04]  /*0230*/  BSSY.RECONVERGENT B2, `(.L_x_50) ;  /* 0x0000056000027945 */ /* 0x000fe80003800200 */
[----:B------:R-:W-:Y:S05]  /*0240*/  @P0 BRA `(.L_x_51) ;  /* 0x0000000400500947 */ /* 0x000fea0003800000 */
[----:B------:R-:W-:Y:S01]  /*0250*/  ISETP.NE.AND P2, PT, R14, RZ, PT ;  /* 0x000000ff0e00720c */ /* 0x000fe20003f45270 */
[----:B------:R-:W-:Y:S01]  /*0260*/  IMAD R4, R17, 0x20, R0 ;  /* 0x0000002011047824 */ /* 0x000fe200078e0200 */
[----:B------:R-:W-:Y:S01]  /*0270*/  BSSY.RECONVERGENT B3, `(.L_x_52) ;  /* 0x0000030000037945 */ /* 0x000fe20003800200 */
[----:B------:R-:W-:-:S03]  /*0280*/  CS2R R6, SRZ ;  /* 0x0000000000067805 */ /* 0x000fc6000001ff00 */
[----:B------:R-:W-:-:S07]  /*0290*/  SHF.L.U32 R4, R4, 0x5, RZ ;  /* 0x0000000504047819 */ /* 0x000fce00000006ff */
[----:B------:R-:W-:Y:S05]  /*02a0*/  @!P2 BRA `(.L_x_53) ;  /* 0x0000000000a4a947 */ /* 0x000fea0003800000 */
[----:B------:R-:W-:Y:S01]  /*02b0*/  ISETP.NE.AND P2, PT, R14, 0x1, PT ;  /* 0x000000010e00780c */ /* 0x000fe20003f45270 */
[----:B------:R-:W-:-:S12]  /*02c0*/  BSSY.RECONVERGENT B4, `(.L_x_54) ;  /* 0x000001c000047945 */ /* 0x000fd80003800200 */
[----:B------:R-:W-:Y:S05]  /*02d0*/  @!P2 BRA `(.L_x_55) ;  /* 0x000000000064a947 */ /* 0x000fea0003800000 */
[----:B------:R-:W-:Y:S01]  /*02e0*/  ISETP.NE.AND P2, PT, R14, 0x2, PT ;  /* 0x000000020e00780c */ /* 0x000fe20003f45270 */
[----:B------:R-:W-:-:S12]  /*02f0*/  BSSY.RECONVERGENT B5, `(.L_x_56) ;  /* 0x000000e000057945 */ /* 0x000fd80003800200 */
[----:B------:R-:W-:Y:S05]  /*0300*/  @!P2 BRA `(.L_x_57) ;  /* 0x00000000002ca947 */ /* 0x000fea0003800000 */
[----:B------:R-:W0:Y:S01]  /*0310*/  LDC.64 R2, c[0x0][0x380] ;  /* 0x0000e000ff027b82 */ /* 0x000e220000000a00 */
[----:B------:R-:W-:-:S04]  /*0320*/  IMAD.IADD R5, R21, 0x1, R4 ;  /* 0x0000000115057824 */ /* 0x000fc800078e0204 */
[----:B0-----:R-:W-:-:S06]  /*0330*/  IMAD.WIDE R2, R5, 0x8, R2 ;  /* 0x0000000805027825 */ /* 0x001fcc00078e0202 */
[----:B------:R-:W2:Y:S01]  /*0340*/  LDG.E.64 R2, desc[UR4][R2.64] ;  /* 0x0000000402027981 */ /* 0x000ea2000c1e1b00 */
[----:B------:R-:W-:Y:S01]  /*0350*/  IMAD.MOV.U32 R5, RZ, RZ, R22 ;  /* 0x000000ffff057224 */ /* 0x000fe200078e0016 */
[----:B--2---:R-:W-:-:S14]  /*0360*/  DSETP.GEU.AND P2, PT, R10, R2, PT ;  /* 0x000000020a00722a */ /* 0x004fdc0003f4e000 */
[----:B------:R-:W-:Y:S05]  /*0370*/  @P2 BRA `(.L_x_58) ;  /* 0x0000000000142947 */ /* 0x000fea0003800000 */
[----:B------:R-:W-:Y:S02]  /*0380*/  IMAD.MOV.U32 R10, RZ, RZ, R2 ;  /* 0x000000ffff0a7224 */ /* 0x000fe400078e0002 */
[----:B------:R-:W-:Y:S02]  /*0390*/  IMAD.MOV.U32 R11, RZ, RZ, R3 ;  /* 0x000000ffff0b7224 */ /* 0x000fe400078e0003 */
[----:B------:R-:W-:Y:S01]  /*03a0*/  IMAD.MOV.U32 R5, RZ, RZ, R22 ;  /* 0x000000ffff057224 */ /* 0x000fe200078e0016 */
[----:B------:R-:W-:Y:S06]  /*03b0*/  BRA `(.L_x_58) ;  /* 0x0000000000047947 */ /* 0x000fec0003800000 */
.L_x_57:
[----:B------:R-:W-:-:S07]  /*03c0*/  IMAD.MOV.U32 R5, RZ, RZ, R21 ;  /* 0x000000ffff057224 */ /* 0x000fce00078e0015 */
.L_x_58:
[----:B------:R-:W-:Y:S05]  /*03d0*/  BSYNC.RECONVERGENT B5 ;  /* 0x0000000000057941 */ /* 0x000fea0003800200 */
.L_x_56:
[----:B------:R-:W0:Y:S01]  /*03e0*/  LDC.64 R2, c[0x0][0x380] ;  /* 0x0000e000ff027b82 */ /* 0x000e220000000a00 */
[----:B------:R-:W-:-:S04]  /*03f0*/  IMAD.IADD R7, R4, 0x1, R5 ;  /* 0x0000000104077824 */ /* 0x000fc800078e0205 */
[----:B0-----:R-:W-:-:S06]  /*0400*/  IMAD.WIDE R2, R7, 0x8, R2 ;  /* 0x0000000807027825 */ /* 0x001fcc00078e0202 */
[----:B------:R-:W2:Y:S01]  /*0410*/  LDG.E.64 R2, desc[UR4][R2.64] ;  /* 0x0000000402027981 */ /* 0x000ea2000c1e1b00 */
[----:B------:R-:W-:Y:S01]  /*0420*/  IADD3 R5, PT, PT, R5, 0x1, RZ ;  /* 0x0000000105057810 */ /* 0x000fe20007ffe0ff */
[----:B--2---:R-:W-:-:S06]  /*0430*/  DSETP.GEU.AND P2, PT, R10, R2, PT ;  /* 0x000000020a00722a */ /* 0x004fcc0003f4e000 */
[----:B------:R-:W-:Y:S02]  /*0440*/  FSEL R10, R2, R10, !P2 ;  /* 0x0000000a020a7208 */ /* 0x000fe40005000000 */
[----:B------:R-:W-:Y:S01]  /*0450*/  FSEL R11, R3, R11, !P2 ;  /* 0x0000000b030b7208 */ /* 0x000fe20005000000 */
[----:B------:R-:W-:Y:S06]  /*0460*/  BRA `(.L_x_59) ;  /* 0x0000000000047947 */ /* 0x000fec0003800000 */
.L_x_55:
[----:B------:R-:W-:-:S07]  /*0470*/  IMAD.MOV.U32 R5, RZ, RZ, R21 ;  /* 0x000000ffff057224 */ /* 0x000fce00078e0015 */
.L_x_59:
[----:B------:R-:W-:Y:S05]  /*0480*/  BSYNC.RECONVERGENT B4 ;  /* 0x0000000000047941 */ /* 0x000fea0003800200 */
.L_x_54:
[----:B------:R-:W0:Y:S01]  /*0490*/  LDC.64 R2, c[0x0][0x380] ;  /* 0x0000e000ff027b82 */ /* 0x000e220000000a00 */
[----:B------:R-:W-:-:S04]  /*04a0*/  IMAD.IADD R9, R4, 0x1, R5 ;  /* 0x0000000104097824 */ /* 0x000fc800078e0205 */
[----:B0-----:R-:W-:-:S06]  /*04b0*/  IMAD.WIDE R8, R9, 0x8, R2 ;  /* 0x0000000809087825 */ /* 0x001fcc00078e0202 */
[----:B------:R-:W2:Y:S01]  /*04c0*/  LDG.E.64 R8, desc[UR4][R8.64] ;  /* 0x0000000408087981 */ /* 0x000ea2000c1e1b00 */
[----:B------:R-:W-:Y:S01]  /*04d0*/  VIADD R5, R5, 0x1 ;  /* 0x0000000105057836 */ /* 0x000fe20000000000 */
[----:B--2---:R-:W-:-:S06]  /*04e0*/  DSETP.GEU.AND P2, PT, R10, R8, PT ;  /* 0x000000080a00722a */ /* 0x004fcc0003f4e000 */
[----:B------:R-:W-:Y:S02]  /*04f0*/  FSEL R6, R8, R10, !P2 ;  /* 0x0000000a08067208 */ /* 0x000fe40005000000 */
[----:B------:R-:W-:-:S03]  /*0500*/  FSEL R7, R9, R11, !P2 ;  /* 0x0000000b09077208 */ /* 0x000fc60005000000 */
[----:B------:R-:W-:Y:S02]  /*0510*/  IMAD.MOV.U32 R2, RZ, RZ, R6 ;  /* 0x000000ffff027224 */ /* 0x000fe400078e0006 */
[----:B------:R-:W-:Y:S01]  /*0520*/  IMAD.MOV.U32 R3, RZ, RZ, R7 ;  /* 0x000000ffff037224 */ /* 0x000fe200078e0007 */
[----:B------:R-:W-:Y:S06]  /*0530*/  BRA `(.L_x_60) ;  /* 0x00000000000c7947 */ /* 0x000fec0003800000 */
.L_x_53:
[----:B------:R-:W-:Y:S01]  /*0540*/  IMAD.MOV.U32 R2, RZ, RZ, R10 ;  /* 0x000000ffff027224 */ /* 0x000fe200078e000a */
[----:B------:R-:W-:Y:S01]  /*0550*/  MOV R5, R21 ;  /* 0x0000001500057202 */ /* 0x000fe20000000f00 */
[----:B------:R-:W-:-:S07]  /*0560*/  IMAD.MOV.U32 R3, RZ, RZ, R11 ;  /* 0x000000ffff037224 */ /* 0x000fce00078e000b */
.L_x_60:
[----:B------:R-:W-:Y:S05]  /*0570*/  BSYNC.RECONVERGENT B3 ;  /* 0x0000000000037941 */ /* 0x000fea0003800200 */
.L_x_52:
[----:B------:R-:W-:Y:S02]  /*0580*/  IMAD.MOV.U32 R10, RZ, RZ, R6 ;  /* 0x000000ffff0a7224 */ /* 0x000fe400078e0006 */
[----:B------:R-:W-:Y:S01]  /*0590*/  IMAD.MOV.U32 R11, RZ, RZ, R7 ;  /* 0x000000ffff0b7224 */ /* 0x000fe200078e0007 */
[----:B------:R-:W-:Y:S06]  /*05a0*/  @!P4 BRA `(.L_x_51) ;  /* 0x000000000078c947 */ /* 0x000fec0003800000 */
[----:B------:R-:W0:Y:S01]  /*05b0*/  LDC.64 R6, c[0x0][0x380] ;  /* 0x0000e000ff067b82 */ /* 0x000e220000000a00 */
[----:B------:R-:W-:Y:S01]  /*05c0*/  IMAD.IADD R9, R4, 0x1, R5 ;  /* 0x0000000104097824 */ /* 0x000fe200078e0205 */
[----:B------:R-:W-:Y:S01]  /*05d0*/  IADD3 R23, PT, PT, R5, 0x3, RZ ;  /* 0x0000000305177810 */ /* 0x000fe20007ffe0ff */
[----:B------:R-:W-:Y:S02]  /*05e0*/  IMAD.MOV.U32 R10, RZ, RZ, R2 ;  /* 0x000000ffff0a7224 */ /* 0x000fe400078e0002 */
[----:B------:R-:W-:Y:S02]  /*05f0*/  IMAD.MOV.U32 R11, RZ, RZ, R3 ;  /* 0x000000ffff0b7224 */ /* 0x000fe400078e0003 */
[----:B0-----:R-:W-:-:S04]  /*0600*/  IMAD.WIDE R6, R9, 0x8, R6 ;  /* 0x0000000809067825 */ /* 0x001fc800078e0206 */
[----:B------:R-:W-:Y:S02]  /*0610*/  IMAD.MOV.U32 R2, RZ, RZ, R6 ;  /* 0x000000ffff027224 */ /* 0x000fe400078e0006 */
[----:B------:R-:W-:-:S07]  /*0620*/  IMAD.MOV.U32 R3, RZ, RZ, R7 ;  /* 0x000000ffff037224 */ /* 0x000fce00078e0007 */
.L_x_61:
[----:B------:R-:W2:Y:S04]  /*0630*/  LDG.E.64 R12, desc[UR4][R2.64] ;  /* 0x00000004020c7981 */ /* 0x000ea8000c1e1b00 */
[----:B------:R-:W3:Y:S04]  /*0640*/  LDG.E.64 R4, desc[UR4][R2.64+0x8] ;  /* 0x0000080402047981 */ /* 0x000ee8000c1e1b00 */
[----:B------:R-:W4:Y:S04]  /*0650*/  LDG.E.64 R6, desc[UR4][R2.64+0x10] ;  /* 0x0000100402067981 */ /* 0x000f28000c1e1b00 */
[----:B------:R0:W5:Y:S02]  /*0660*/  LDG.E.64 R8, desc[UR4][R2.64+0x18] ;  /* 0x0000180402087981 */ /* 0x000164000c1e1b00 */
[----:B0-----:R-:W-:-:S05]  /*0670*/  IADD3 R2, P6, PT, R2, 0x20, RZ ;  /* 0x0000002002027810 */ /* 0x001fca0007fde0ff */
[----:B------:R-:W-:Y:S01]  /*0680*/  IMAD.X R3, RZ, RZ, R3, P6 ;  /* 0x000000ffff037224 */ /* 0x000fe200030e0603 */
[----:B--2---:R-:W-:-:S06]  /*0690*/  DSETP.GEU.AND P2, PT, R10, R12, PT ;  /* 0x0000000c0a00722a */ /* 0x004fcc0003f4e000 */
[----:B------:R-:W-:Y:S02]  /*06a0*/  FSEL R10, R12, R10, !P2 ;  /* 0x0000000a0c0a7208 */ /* 0x000fe40005000000 */
[----:B------:R-:W-:-:S06]  /*06b0*/  FSEL R11, R13, R11, !P2 ;  /* 0x0000000b0d0b7208 */ /* 0x000fcc0005000000 */
[----:B---3--:R-:W-:-:S06]  /*06c0*/  DSETP.GEU.AND P2, PT, R10, R4, PT ;  /* 0x000000040a00722a */ /* 0x008fcc0003f4e000 */
[----:B------:R-:W-:Y:S02]  /*06d0*/  FSEL R4, R4, R10, !P2 ;  /* 0x0000000a04047208 */ /* 0x000fe40005000000 */
[----:B------:R-:W-:-:S06]  /*06e0*/  FSEL R5, R5, R11, !P2 ;  /* 0x0000000b05057208 */ /* 0x000fcc0005000000 */
[----:B----4-:R-:W-:-:S06]  /*06f0*/  DSETP.GEU.AND P2, PT, R4, R6, PT ;  /* 0x000000060400722a */ /* 0x010fcc0003f4e000 */
[----:B------:R-:W-:Y:S02]  /*0700*/  FSEL R4, R6, R4, !P2 ;  /* 0x0000000406047208 */ /* 0x000fe40005000000 */
[----:B------:R-:W-:Y:S02]  /*0710*/  FSEL R5, R7, R5, !P2 ;  /* 0x0000000507057208 */ /* 0x000fe40005000000 */
[----:B------:R-:W-:-:S04]  /*0720*/  ISETP.GT.AND P2, PT, R23, 0x1e, PT ;  /* 0x0000001e1700780c */ /* 0x000fc80003f44270 */
[C---:B------:R-:W-:Y:S01]  /*0730*/  ISETP.GE.OR P2, PT, R23.reuse, R20, P2 ;  /* 0x000000141700720c */ /* 0x040fe20001746670 */
[----:B-----5:R-:W-:Y:S01]  /*0740*/  DSETP.GEU.AND P5, PT, R4, R8, PT ;  /* 0x000000080400722a */ /* 0x020fe20003fae000 */
[----:B------:R-:W-:-:S05]  /*0750*/  VIADD R23, R23, 0x4 ;  /* 0x0000000417177836 */ /* 0x000fca0000000000 */
[----:B------:R-:W-:Y:S02]  /*0760*/  FSEL R10, R8, R4, !P5 ;  /* 0x00000004080a7208 */ /* 0x000fe40006800000 */
[----:B------:R-:W-:-:S04]  /*0770*/  FSEL R11, R9, R5, !P5 ;  /* 0x00000005090b7208 */ /* 0x000fc80006800000 */
[----:B------:R-:W-:Y:S05]  /*0780*/  @!P2 BRA `(.L_x_61) ;  /* 0xfffffffc00a8a947 */ /* 0x000fea000383ffff */
.L_x_51:
[----:B------:R-:W-:Y:S05]  /*0790*/  BSYNC.RECONVERGENT B2 ;  /* 0x0000000000027941 */ /* 0x000fea0003800200 */
.L_x_50:
[----:B------:R-:W-:-:S04]  /*07a0*/  ISETP.GT.AND P2, PT, R0, 0x1e, PT ;  /* 0x0000001e0000780c */ /* 0x000fc80003f44270 */
[C---:B------:R-:W-:Y:S01]  /*07b0*/  ISETP.GE.OR P2, PT, R0.reuse, R19, P2 ;  /* 0x000000130000720c */ /* 0x040fe20001746670 */
[----:B------:R-:W-:-:S12]  /*07c0*/  VIADD R0, R0, 0x1 ;  /* 0x0000000100007836 */ /* 0x000fd80000000000 */
[----:B------:R-:W-:Y:S05]  /*07d0*/  @!P2 BRA `(.L_x_62) ;  /* 0xfffffff80094a947 */ /* 0x000fea000383ffff */
.L_x_49:
[----:B------:R-:W-:Y:S05]  /*07e0*/  BSYNC.RECONVERGENT B1 ;  /* 0x0000000000017941 */ /* 0x000fea0003800200 */
.L_x_48:
[----:B------:R-:W0:Y:S01]  /*07f0*/  LDC.64 R2, c[0x0][0x388] ;  /* 0x0000e200ff027b82 */ /* 0x000e220000000a00 */
[----:B------:R-:W-:Y:S01]  /*0800*/  IMAD R0, R17, 0x100, R16 ;  /* 0x0000010011007824 */ /* 0x000fe200078e0210 */
[----:B------:R-:W-:-:S03]  /*0810*/  DSETP.GEU.AND P2, PT, R10, RZ, PT ;  /* 0x000000ff0a00722a */ /* 0x000fc60003f4e000 */
[----:B------:R-:W-:-:S03]  /*0820*/  IMAD.IADD R7, R15, 0x1, R0 ;  /* 0x000000010f077824 */ /* 0x000fc600078e0200 */
[----:B------:R-:W-:Y:S02]  /*0830*/  FSEL R4, R10, RZ, P2 ;  /* 0x000000ff0a047208 */ /* 0x000fe40001000000 */
[----:B------:R-:W-:Y:S01]  /*0840*/  FSEL R5, R11, RZ, P2 ;  /* 0x000000ff0b057208 */ /* 0x000fe20001000000 */
[----:B0-----:R-:W-:-:S05]  /*0850*/  IMAD.WIDE R2, R7, 0x8, R2 ;  /* 0x0000000807027825 */ /* 0x001fca00078e0202 */
[----:B------:R0:W-:Y:S02]  /*0860*/  STG.E.64 desc[UR4][R2.64], R4 ;  /* 0x0000000402007986 */ /* 0x0001e4000c101b04 */
.L_x_47:
[----:B------:R-:W-:Y:S05]  /*0870*/  BSYNC.RECONVERGENT B0 ;  /* 0x0000000000007941 */ /* 0x000fea0003800200 */
.L_x_46:
[----:B------:R-:W1:Y:S01]  /*0880*/  LDCU UR6, c[0x0][0x390] ;  /* 0x00007200ff0677ac */ /* 0x000e620008000800 */
[----:B------:R-:W-:-:S05]  /*0890*/  VIADD R17, R17, 0x1 ;  /* 0x0000000111117836 */ /* 0x000fca0000000000 */
[----:B-1----:R-:W-:-:S13]  /*08a0*/  ISETP.GE.AND P2, PT, R17, UR6, PT ;  /* 0x0000000611007c0c */ /* 0x002fda000bf46270 */
[----:B------:R-:W-:Y:S05]  /*08b0*/  @!P2 BRA `(.L_x_63) ;  /* 0xfffffff80040a947 */ /* 0x000fea000383ffff */
[----:B------:R-:W-:Y:S05]  /*08c0*/  EXIT ;  /* 0x000000000000794d */ /* 0x000fea0003800000 */
.L_x_64:
        /* <DEDUP_REMOVED lines=11> */
.L_x_154:


//--------------------- .text._Z17ExecuteFifthLayerPdS_S_ --------------------------
	.section	.text._Z17ExecuteFifthLayerPdS_S_,"ax",@progbits
	.align	128
        .global         _Z17ExecuteFifthLayerPdS_S_
        .type           _Z17ExecuteFifthLayerPdS_S_,@function
        .size           _Z17ExecuteFifthLayerPdS_S_,(.L_x_155 - _Z17ExecuteFifthLayerPdS_S_)
        .other          _Z17ExecuteFifthLayerPdS_S_,@"STO_CUDA_ENTRY STV_DEFAULT"
_Z17ExecuteFifthLayerPdS_S_:
.text._Z17ExecuteFifthLayerPdS_S_:
[----:B------:R-:W-:Y:S01]  /*0000*/  LDC R1, c[0x0][0x37c] ;  /* 0x0000df00ff017b82 */ /* 0x000fe20000000800 */
[----:B------:R-:W0:Y:S02]  /*0010*/  S2R R0, SR_TID.X ;  /* 0x0000000000007919 */ /* 0x000e240000002100 */
[----:B0-----:R-:W-:-:S13]  /*0020*/  ISETP.GT.AND P0, PT, R0, 0x8, PT ;  /* 0x000000080000780c */ /* 0x001fda0003f04270 */
[----:B------:R-:W-:Y:S05]  /*0030*/  @P0 EXIT ;  /* 0x000000000000094d */ /* 0x000fea0003800000 */
[----:B------:R-:W0:Y:S01]  /*0040*/  LDC.64 R2, c[0x0][0x380] ;  /* 0x0000e000ff027b82 */ /* 0x000e220000000a00 */
[----:B------:R-:W1:Y:S01]  /*0050*/  LDCU.64 UR4, c[0x0][0x358] ;  /* 0x00006b00ff0477ac */ /* 0x000e620008000a00 */
[----:B------:R-:W-:-:S06]  /*0060*/  SHF.L.U32 R5, R0, 0x6, RZ ;  /* 0x0000000600057819 */ /* 0x000fcc00000006ff */
[----:B------:R-:W2:Y:S01]  /*0070*/  LDC.64 R22, c[0x0][0x390] ;  /* 0x0000e400ff167b82 */ /* 0x000ea20000000a00 */
[----:B0-----:R-:W-:-:S05]  /*0080*/  IMAD.WIDE R2, R5, 0x8, R2 ;  /* 0x0000000805027825 */ /* 0x001fca00078e0202 */
[----:B-1----:R-:W3:Y:S04]  /*0090*/  LDG.E.64 R6, desc[UR4][R2.64] ;  /* 0x0000000402067981 */ /* 0x002ee8000c1e1b00 */
[----:B--2---:R-:W3:Y:S04]  /*00a0*/  LDG.E.64 R8, desc[UR4][R22.64] ;  /* 0x0000000416087981 */ /* 0x004ee8000c1e1b00 */
[----:B------:R-:W2:Y:S04]  /*00b0*/  LDG.E.64 R20, desc[UR4][R22.64+0x8] ;  /* 0x0000080416147981 */ /* 0x000ea8000c1e1b00 */
[----:B------:R-:W2:Y:S04]  /*00c0*/  LDG.E.64 R12, desc[UR4][R2.64+0x8] ;  /* 0x00000804020c7981 */ /* 0x000ea8000c1e1b00 */
[----:B------:R-:W4:Y:S04]  /*00d0*/  LDG.E.64 R4, desc[UR4][R22.64+0x10] ;  /* 0x0000100416047981 */ /* 0x000f28000c1e1b00 */
[----:B------:R-:W4:Y:S04]  /*00e0*/  LDG.E.64 R14, desc[UR4][R2.64+0x10] ;  /* 0x00001004020e7981 */ /* 0x000f28000c1e1b00 */
[----:B------:R-:W5:Y:S04]  /*00f0*/  LDG.E.64 R16, desc[UR4][R22.64+0x18] ;  /* 0x0000180416107981 */ /* 0x000f68000c1e1b00 */
[----:B------:R-:W5:Y:S01]  /*0100*/  LDG.E.64 R18, desc[UR4][R2.64+0x18] ;  /* 0x0000180402127981 */ /* 0x000f62000c1e1b00 */
[----:B---3--:R-:W-:-:S03]  /*0110*/  DFMA R10, R6, R8, RZ ;  /* 0x00000008060a722b */ /* 0x008fc600000000ff */
[----:B------:R-:W3:Y:S04]  /*0120*/  LDG.E.64 R6, desc[UR4][R22.64+0x20] ;  /* 0x0000200416067981 */ /* 0x000ee8000c1e1b00 */
[----:B------:R-:W3:Y:S01]  /*0130*/  LDG.E.64 R8, desc[UR4][R2.64+0x20] ;  /* 0x0000200402087981 */ /* 0x000ee2000c1e1b00 */
[----:B--2---:R-:W-:-:S03]  /*0140*/  DFMA R20, R12, R20, R10 ;  /* 0x000000140c14722b */ /* 0x004fc6000000000a */
[----:B------:R-:W2:Y:S04]  /*0150*/  LDG.E.64 R10, desc[UR4][R22.64+0x28] ;  /* 0x00002804160a7981 */ /* 0x000ea8000c1e1b00 */
[----:B------:R-:W2:Y:S01]  /*0160*/  LDG.E.64 R12, desc[UR4][R2.64+0x28] ;  /* 0x00002804020c7981 */ /* 0x000ea2000c1e1b00 */
[----:B----4-:R-:W-:-:S03]  /*0170*/  DFMA R20, R14, R4, R20 ;  /* 0x000000040e14722b */ /* 0x010fc60000000014 */
[----:B------:R-:W4:Y:S04]  /*0180*/  LDG.E.64 R4, desc[UR4][R22.64+0x30] ;  /* 0x0000300416047981 */ /* 0x000f28000c1e1b00 */
[----:B------:R-:W4:Y:S01]  /*0190*/  LDG.E.64 R14, desc[UR4][R2.64+0x30] ;  /* 0x00003004020e7981 */ /* 0x000f22000c1e1b00 */
[----:B-----5:R-:W-:-:S03]  /*01a0*/  DFMA R20, R18, R16, R20 ;  /* 0x000000101214722b */ /* 0x020fc60000000014 */
[----:B------:R-:W5:Y:S04]  /*01b0*/  LDG.E.64 R16, desc[UR4][R22.64+0x38] ;  /* 0x0000380416107981 */ /* 0x000f68000c1e1b00 */
[----:B------:R-:W5:Y:S01]  /*01c0*/  LDG.E.64 R18, desc[UR4][R2.64+0x38] ;  /* 0x0000380402127981 */ /* 0x000f62000c1e1b00 */
[----:B---3--:R-:W-:-:S03]  /*01d0*/  DFMA R20, R8, R6, R20 ;  /* 0x000000060814722b */ /* 0x008fc60000000014 */
        /* <DEDUP_REMOVED lines=20> */
[----:B------:R-:W0:Y:S01]  /*0320*/  LDC.64 R4, c[0x0][0x390] ;  /* 0x0000e400ff047b82 */ /* 0x000e220000000a00 */
[----:B-----5:R-:W-:Y:S02]  /*0330*/  DFMA R24, R20, R18, R24 ;  /* 0x000000121418722b */ /* 0x020fe40000000018 */
[----:B------:R-:W5:Y:S04]  /*0340*/  LDG.E.64 R18, desc[UR4][R22.64+0x78] ;  /* 0x0000780416127981 */ /* 0x000f68000c1e1b00 */
[----:B------:R-:W5:Y:S02]  /*0350*/  LDG.E.64 R20, desc[UR4][R2.64+0x78] ;  /* 0x0000780402147981 */ /* 0x000f64000c1e1b00 */
[----:B---3--:R-:W-:-:S02]  /*0360*/  DFMA R24, R8, R6, R24 ;  /* 0x000000060818722b */ /* 0x008fc40000000018 */
[----:B0-----:R-:W3:Y:S04]  /*0370*/  LDG.E.64 R6, desc[UR4][R4.64+0x80] ;  /* 0x0000800404067981 */ /* 0x001ee8000c1e1b00 */
[----:B------:R-:W3:Y:S02]  /*0380*/  LDG.E.64 R8, desc[UR4][R2.64+0x80] ;  /* 0x0000800402087981 */ /* 0x000ee4000c1e1b00 */
[----:B--2---:R-:W-:Y:S02]  /*0390*/  DFMA R24, R12, R10, R24 ;  /* 0x0000000a0c18722b */ /* 0x004fe40000000018 */
[----:B------:R-:W2:Y:S04]  /*03a0*/  LDG.E.64 R10, desc[UR4][R4.64+0x88] ;  /* 0x00008804040a7981 */ /* 0x000ea8000c1e1b00 */
[----:B------:R-:W2:Y:S02]  /*03b0*/  LDG.E.64 R12, desc[UR4][R2.64+0x88] ;  /* 0x00008804020c7981 */ /* 0x000ea4000c1e1b00 */
[----:B----4-:R-:W-:-:S02]  /*03c0*/  DFMA R24, R16, R14, R24 ;  /* 0x0000000e1018722b */ /* 0x010fc40000000018 */
[----:B------:R-:W4:Y:S04]  /*03d0*/  LDG.E.64 R14, desc[UR4][R4.64+0x90] ;  /* 0x00009004040e7981 */ /* 0x000f28000c1e1b00 */
[----:B------:R-:W4:Y:S02]  /*03e0*/  LDG.E.64 R16, desc[UR4][R2.64+0x90] ;  /* 0x0000900402107981 */ /* 0x000f24000c1e1b00 */
[----:B-----5:R-:W-:Y:S02]  /*03f0*/  DFMA R24, R20, R18, R24 ;  /* 0x000000121418722b */ /* 0x020fe40000000018 */
[----:B------:R-:W5:Y:S04]  /*0400*/  LDG.E.64 R18, desc[UR4][R4.64+0x98] ;  /* 0x0000980404127981 */ /* 0x000f68000c1e1b00 */
[----:B------:R-:W5:Y:S02]  /*0410*/  LDG.E.64 R20, desc[UR4][R2.64+0x98] ;  /* 0x0000980402147981 */ /* 0x000f64000c1e1b00 */
[----:B---3--:R-:W-:-:S02]  /*0420*/  DFMA R24, R8, R6, R24 ;  /* 0x000000060818722b */ /* 0x008fc40000000018 */
[----:B------:R-:W3:Y:S04]  /*0430*/  LDG.E.64 R6, desc[UR4][R4.64+0xa0] ;  /* 0x0000a00404067981 */ /* 0x000ee8000c1e1b00 */
        /* <DEDUP_REMOVED lines=127> */
[----:B------:R-:W4:Y:S04]  /*0c30*/  LDG.E.64 R14, desc[UR4][R2.64+0x1f0] ;  /* 0x0001f004020e7981 */ /* 0x000f28000c1e1b00 */
[----:B------:R-:W4:Y:S01]  /*0c40*/  LDG.E.64 R22, desc[UR4][R4.64+0x1f8] ;  /* 0x0001f80404167981 */ /* 0x000f22000c1e1b00 */
[----:B-----5:R-:W-:-:S08]  /*0c50*/  DFMA R18, R18, R20, R26 ;  /* 0x000000141212722b */ /* 0x020fd0000000001a */
[----:B---3--:R-:W-:Y:S01]  /*0c60*/  DFMA R6, R6, R8, R18 ;  /* 0x000000080606722b */ /* 0x008fe20000000012 */
[----:B------:R-:W0:Y:S07]  /*0c70*/  LDC.64 R8, c[0x0][0x388] ;  /* 0x0000e200ff087b82 */ /* 0x000e2e0000000a00 */
[----:B--2---:R-:W-:-:S08]  /*0c80*/  DFMA R6, R12, R10, R6 ;  /* 0x0000000a0c06722b */ /* 0x004fd00000000006 */
[----:B----4-:R-:W-:-:S08]  /*0c90*/  DFMA R6, R14, R16, R6 ;  /* 0x000000100e06722b */ /* 0x010fd00000000006 */
[----:B------:R-:W-:Y:S01]  /*0ca0*/  DFMA R6, R24, R22, R6 ;  /* 0x000000161806722b */ /* 0x000fe20000000006 */
[----:B0-----:R-:W-:-:S06]  /*0cb0*/  IMAD.WIDE R8, R0, 0x8, R8 ;  /* 0x0000000800087825 */ /* 0x001fcc00078e0208 */
[----:B------:R-:W-:Y:S01]  /*0cc0*/  STG.E.64 desc[UR4][R8.64], R6 ;  /* 0x0000000608007986 */ /* 0x000fe2000c101b04 */
[----:B------:R-:W-:Y:S05]  /*0cd0*/  EXIT ;  /* 0x000000000000794d */ /* 0x000fea0003800000 */
.L_x_65:
        /* <DEDUP_REMOVED lines=10> */
.L_x_155:


//--------------------- .text._Z18ExecuteFourthLayerPdS_S_ --------------------------
	.section	.text._Z18ExecuteFourthLayerPdS_S_,"ax",@progbits
	.align	128
        .global         _Z18ExecuteFourthLayerPdS_S_
        .type           _Z18ExecuteFourthLayerPdS_S_,@function
        .size           _Z18ExecuteFourthLayerPdS_S_,(.L_x_156 - _Z18ExecuteFourthLayerPdS_S_)
        .other          _Z18ExecuteFourthLayerPdS_S_,@"STO_CUDA_ENTRY STV_DEFAULT"
_Z18ExecuteFourthLayerPdS_S_:
.text._Z18ExecuteFourthLayerPdS_S_:
[----:B------:R-:W-:Y:S01]  /*0000*/  LDC R1, c[0x0][0x37c] ;  /* 0x0000df00ff017b82 */ /* 0x000fe20000000800 */
[----:B------:R-:W0:Y:S07]  /*0010*/  S2R R0, SR_TID.X ;  /* 0x0000000000007919 */ /* 0x000e2e0000002100 */
[----:B------:R-:W1:Y:S01]  /*0020*/  LDC.64 R2, c[0x0][0x380] ;  /* 0x0000e000ff027b82 */ /* 0x000e620000000a00 */
[----:B------:R-:W2:Y:S01]  /*0030*/  LDCU UR4, c[0x0][0x390] ;  /* 0x00007200ff0477ac */ /* 0x000ea20008000800 */
[----:B------:R-:W-:Y:S01]  /*0040*/  CS2R R6, SRZ ;  /* 0x0000000000067805 */ /* 0x000fe2000001ff00 */
[----:B------:R-:W3:Y:S05]  /*0050*/  LDCU.64 UR6, c[0x0][0x358] ;  /* 0x00006b00ff0677ac */ /* 0x000eea0008000a00 */
[----:B------:R-:W4:Y:S01]  /*0060*/  LDC R9, c[0x0][0x394] ;  /* 0x0000e500ff097b82 */ /* 0x000f220000000800 */
[----:B--2---:R-:W-:Y:S01]  /*0070*/  IMAD.U32 R8, RZ, RZ, UR4 ;  /* 0x00000004ff087e24 */ /* 0x004fe2000f8e00ff */
[----:B------:R-:W-:Y:S01]  /*0080*/  UMOV UR4, URZ ;  /* 0x000000ff00047c82 */ /* 0x000fe20008000000 */
[----:B0-----:R-:W-:-:S04]  /*0090*/  IMAD.SHL.U32 R5, R0, 0x400, RZ ;  /* 0x0000040000057824 */ /* 0x001fc800078e00ff */
[----:B-1-3--:R-:W-:-:S07]  /*00a0*/  IMAD.WIDE R2, R5, 0x8, R2 ;  /* 0x0000000805027825 */ /* 0x00afce00078e0202 */
.L_x_66:
[----:B------:R-:W-:Y:S01]  /*00b0*/  MOV R4, R8 ;  /* 0x0000000800047202 */ /* 0x000fe20000000f00 */
[----:B----4-:R-:W-:Y:S01]  /*00c0*/  IMAD.MOV.U32 R5, RZ, RZ, R9 ;  /* 0x000000ffff057224 */ /* 0x010fe200078e0009 */
[----:B------:R-:W2:Y:S04]  /*00d0*/  LDG.E.64 R16, desc[UR6][R2.64+0x8] ;  /* 0x0000080602107981 */ /* 0x000ea8000c1e1b00 */
[----:B------:R-:W3:Y:S04]  /*00e0*/  LDG.E.64 R8, desc[UR6][R2.64] ;  /* 0x0000000602087981 */ /* 0x000ee8000c1e1b00 */
[----:B------:R-:W3:Y:S04]  /*00f0*/  LDG.E.64 R22, desc[UR6][R4.64] ;  /* 0x0000000604167981 */ /* 0x000ee8000c1e1b00 */
[----:B------:R-:W2:Y:S04]  /*0100*/  LDG.E.64 R14, desc[UR6][R4.64+0x8] ;  /* 0x00000806040e7981 */ /* 0x000ea8000c1e1b00 */
[----:B------:R-:W4:Y:S04]  /*0110*/  LDG.E.64 R18, desc[UR6][R2.64+0x10] ;  /* 0x0000100602127981 */ /* 0x000f28000c1e1b00 */
[----:B------:R-:W4:Y:S04]  /*0120*/  LDG.E.64 R20, desc[UR6][R4.64+0x10] ;  /* 0x0000100604147981 */ /* 0x000f28000c1e1b00 */
        /* <DEDUP_REMOVED lines=36> */
[----:B------:R0:W5:Y:S04]  /*0370*/  LDG.E.64 R12, desc[UR6][R2.64+0x78] ;  /* 0x00007806020c7981 */ /* 0x000168000c1e1b00 */
[----:B------:R-:W5:Y:S01]  /*0380*/  LDG.E.64 R10, desc[UR6][R4.64+0x78] ;  /* 0x00007806040a7981 */ /* 0x000f62000c1e1b00 */
[----:B------:R-:W-:-:S04]  /*0390*/  UIADD3 UR4, UPT, UPT, UR4, 0x1, URZ ;  /* 0x0000000104047890 */ /* 0x000fc8000fffe0ff */
[----:B------:R-:W-:Y:S01]  /*03a0*/  UISETP.GE.AND UP0, UPT, UR4, 0x40, UPT ;  /* 0x000000400400788c */ /* 0x000fe2000bf06270 */
[----:B0-----:R-:W-:-:S04]  /*03b0*/  IADD3 R2, P1, PT, R2, 0x80, RZ ;  /* 0x0000008002027810 */ /* 0x001fc80007f3e0ff */
[----:B------:R-:W-:Y:S01]  /*03c0*/  IADD3.X R3, PT, PT, RZ, R3, RZ, P1, !PT ;  /* 0x00000003ff037210 */ /* 0x000fe20000ffe4ff */
[----:B---3--:R-:W-:-:S08]  /*03d0*/  DFMA R6, R8, R6, R22 ;  /* 0x000000060806722b */ /* 0x008fd00000000016 */
[----:B--2---:R-:W-:Y:S01]  /*03e0*/  DFMA R6, R14, R16, R6 ;  /* 0x000000100e06722b */ /* 0x004fe20000000006 */
[----:B------:R-:W-:-:S07]  /*03f0*/  IADD3 R8, P0, PT, R4, 0x80, RZ ;  /* 0x0000008004087810 */ /* 0x000fce0007f1e0ff */
[----:B----4-:R-:W-:Y:S01]  /*0400*/  DFMA R6, R18, R20, R6 ;  /* 0x000000141206722b */ /* 0x010fe20000000006 */
[----:B------:R-:W-:-:S07]  /*0410*/  IADD3.X R9, PT, PT, RZ, R5, RZ, P0, !PT ;  /* 0x00000005ff097210 */ /* 0x000fce00007fe4ff */
[----:B-----5:R-:W-:Y:S01]  /*0420*/  DFMA R6, R12, R10, R6 ;  /* 0x0000000a0c06722b */ /* 0x020fe20000000006 */
[----:B------:R-:W-:Y:S10]  /*0430*/  BRA.U !UP0, `(.L_x_66) ;  /* 0xfffffffd081c7547 */ /* 0x000ff4000b83ffff */
[----:B------:R-:W0:Y:S02]  /*0440*/  LDC.64 R2, c[0x0][0x388] ;  /* 0x0000e200ff027b82 */ /* 0x000e240000000a00 */
[----:B0-----:R-:W-:-:S05]  /*0450*/  IMAD.WIDE R2, R0, 0x8, R2 ;  /* 0x0000000800027825 */ /* 0x001fca00078e0202 */
[----:B------:R-:W-:Y:S01]  /*0460*/  STG.E.64 desc[UR6][R2.64], R6 ;  /* 0x0000000602007986 */ /* 0x000fe2000c101b06 */
[----:B------:R-:W-:Y:S05]  /*0470*/  EXIT ;  /* 0x000000000000794d */ /* 0x000fea0003800000 */
.L_x_67:
        /* <DEDUP_REMOVED lines=16> */
.L_x_156:


//--------------------- .text._Z17ExecuteThirdLayerPdS_S_ --------------------------
	.section	.text._Z17ExecuteThirdLayerPdS_S_,"ax",@progbits
	.align	128
        .global         _Z17ExecuteThirdLayerPdS_S_
        .type           _Z17ExecuteThirdLayerPdS_S_,@function
        .size           _Z17ExecuteThirdLayerPdS_S_,(.L_x_157 - _Z17ExecuteThirdLayerPdS_S_)
        .other          _Z17ExecuteThirdLayerPdS_S_,@"STO_CUDA_ENTRY STV_DEFAULT"
_Z17ExecuteThirdLayerPdS_S_:
.text._Z17ExecuteThirdLayerPdS_S_:
[----:B------:R-:W-:Y:S01]  /*0000*/  LDC R1, c[0x0][0x37c] ;  /* 0x0000df00ff017b82 */ /* 0x000fe20000000800 */
[----:B------:R-:W0:Y:S01]  /*0010*/  S2R R0, SR_TID.Y ;  /* 0x0000000000007919 */ /* 0x000e220000002200 */
[----:B------:R-:W-:Y:S01]  /*0020*/  IMAD.MOV.U32 R4, RZ, RZ, RZ ;  /* 0x000000ffff047224 */ /* 0x000fe200078e00ff */
[----:B------:R-:W1:Y:S01]  /*0030*/  LDCU.64 UR4, c[0x0][0x358] ;  /* 0x00006b00ff0477ac */ /* 0x000e620008000a00 */
[----:B------:R-:W2:Y:S01]  /*0040*/  S2R R3, SR_TID.X ;  /* 0x0000000000037919 */ /* 0x000ea20000002100 */
[C---:B0-----:R-:W-:Y:S01]  /*0050*/  VIADD R5, R0.reuse, 0xfffffffe ;  /* 0xfffffffe00057836 */ /* 0x041fe20000000000 */
[----:B------:R-:W-:Y:S01]  /*0060*/  ISETP.GE.AND P0, PT, R0, 0x8, PT ;  /* 0x000000080000780c */ /* 0x000fe20003f06270 */
[----:B--2---:R-:W-:-:S03]  /*0070*/  IMAD R9, R3, -0x5, -R0 ;  /* 0xfffffffb03097824 */ /* 0x004fc600078e0a00 */
[C---:B------:R-:W-:Y:S02]  /*0080*/  VIADDMNMX R7, R0.reuse, 0x2, R5, !PT ;  /* 0x0000000200077846 */ /* 0x040fe40007800105 */
[----:B------:R-:W-:Y:S02]  /*0090*/  ISETP.LT.AND P0, PT, R3, 0x8, !P0 ;  /* 0x000000080300780c */ /* 0x000fe40004701270 */
[C---:B------:R-:W-:Y:S02]  /*00a0*/  IADD3 R2, PT, PT, -R0.reuse, 0x3, R7 ;  /* 0x0000000300027810 */ /* 0x040fe40007ffe107 */
[----:B------:R-:W-:Y:S02]  /*00b0*/  IADD3 R7, PT, PT, -R0, 0xc, RZ ;  /* 0x0000000c00077810 */ /* 0x000fe40007ffe1ff */
[----:B-1----:R-:W-:-:S07]  /*00c0*/  LOP3.LUT R6, R2, 0x3, RZ, 0xc0, !PT ;  /* 0x0000000302067812 */ /* 0x002fce00078ec0ff */
.L_x_95:
[C---:B------:R-:W-:Y:S01]  /*00d0*/  IMAD R8, R4.reuse, 0x320, R7 ;  /* 0x0000032004087824 */ /* 0x040fe200078e0207 */
[----:B0-----:R-:W-:Y:S01]  /*00e0*/  CS2R R10, SRZ ;  /* 0x00000000000a7805 */ /* 0x001fe2000001ff00 */
[----:B------:R-:W-:Y:S02]  /*00f0*/  IMAD R22, R4, 0x320, R9 ;  /* 0x0000032004167824 */ /* 0x000fe400078e0209 */
[----:B------:R-:W-:-:S07]  /*0100*/  IMAD.MOV.U32 R23, RZ, RZ, RZ ;  /* 0x000000ffff177224 */ /* 0x000fce00078e00ff */
.L_x_94:
[----:B------:R-:W-:Y:S04]  /*0110*/  BSSY.RECONVERGENT B4, `(.L_x_68) ;  /* 0x000009d000047945 */ /* 0x000fe80003800200 */
[----:B------:R-:W-:Y:S05]  /*0120*/  @!P0 BRA `(.L_x_69) ;  /* 0x00000008006c8947 */ /* 0x000fea0003800000 */
[C---:B------:R-:W-:Y:S01]  /*0130*/  VIADD R26, R3.reuse, 0xfffffffe ;  /* 0xfffffffe031a7836 */ /* 0x040fe20000000000 */
[----:B------:R-:W-:Y:S01]  /*0140*/  BSSY.RECONVERGENT B3, `(.L_x_70) ;  /* 0x0000098000037945 */ /* 0x000fe20003800200 */
[----:B------:R-:W-:Y:S01]  /*0150*/  VIADD R24, R3, 0x2 ;  /* 0x0000000203187836 */ /* 0x000fe20000000000 */
[----:B------:R-:W-:-:S04]  /*0160*/  CS2R R18, SRZ ;  /* 0x0000000000127805 */ /* 0x000fc8000001ff00 */
[----:B------:R-:W-:-:S13]  /*0170*/  ISETP.GT.AND P1, PT, R26, R24, PT ;  /* 0x000000181a00720c */ /* 0x000fda0003f24270 */
[----:B------:R-:W-:Y:S05]  /*0180*/  @P1 BRA `(.L_x_71) ;  /* 0x00000008004c1947 */ /* 0x000fea0003800000 */
[C---:B------:R-:W-:Y:S01]  /*0190*/  IMAD R25, R23.reuse, 0x19, R8 ;  /* 0x0000001917197824 */ /* 0x040fe200078e0208 */
[----:B------:R-:W-:Y:S01]  /*01a0*/  CS2R R18, SRZ ;  /* 0x0000000000127805 */ /* 0x000fe2000001ff00 */
[----:B------:R-:W-:-:S07]  /*01b0*/  IMAD R27, R23, 0x19, R22 ;  /* 0x00000019171b7824 */ /* 0x000fce00078e0216 */
.L_x_93:
[----:B------:R-:W-:Y:S01]  /*01c0*/  VIADD R28, R0, 0x2 ;  /* 0x00000002001c7836 */ /* 0x000fe20000000000 */
[----:B------:R-:W-:Y:S04]  /*01d0*/  BSSY.RECONVERGENT B2, `(.L_x_72) ;  /* 0x000008b000027945 */ /* 0x000fe80003800200 */
[----:B------:R-:W-:-:S13]  /*01e0*/  ISETP.GT.AND P1, PT, R5, R28, PT ;  /* 0x0000001c0500720c */ /* 0x000fda0003f24270 */
[----:B------:R-:W-:Y:S05]  /*01f0*/  @P1 BRA `(.L_x_73) ;  /* 0x0000000800201947 */ /* 0x000fea0003800000 */
[----:B------:R-:W-:Y:S01]  /*0200*/  ISETP.NE.AND P1, PT, R6, RZ, PT ;  /* 0x000000ff0600720c */ /* 0x000fe20003f25270 */
[----:B------:R-:W-:Y:S01]  /*0210*/  IMAD R20, R23, 0x8, R26 ;  /* 0x0000000817147824 */ /* 0x000fe200078e021a */
[----:B------:R-:W-:Y:S04]  /*0220*/  BSSY.RECONVERGENT B1, `(.L_x_74) ;  /* 0x0000051000017945 */ /* 0x000fe80003800200 */
[----:B------:R-:W-:-:S07]  /*0230*/  SHF.L.U32 R20, R20, 0x3, RZ ;  /* 0x0000000314147819 */ /* 0x000fce00000006ff */
[----:B------:R-:W-:Y:S05]  /*0240*/  @!P1 BRA `(.L_x_75) ;  /* 0x0000000400289947 */ /* 0x000fea0003800000 */
[----:B------:R-:W-:Y:S01]  /*0250*/  ISETP.NE.AND P1, PT, R6, 0x1, PT ;  /* 0x000000010600780c */ /* 0x000fe20003f25270 */
[----:B------:R-:W-:Y:S01]  /*0260*/  IMAD.IADD R16, R26, 0x1, -R3 ;  /* 0x000000011a107824 */ /* 0x000fe200078e0a03 */
[----:B------:R-:W-:Y:S03]  /*0270*/  BSSY.RECONVERGENT B0, `(.L_x_76) ;  /* 0x0000031000007945 */ /* 0x000fe60003800200 */
[----:B------:R-:W-:-:S08]  /*0280*/  IMAD R16, R16, 0x5, R25 ;  /* 0x0000000510107824 */ /* 0x000fd000078e0219 */
[----:B------:R-:W-:Y:S05]  /*0290*/  @!P1 BRA `(.L_x_77) ;  /* 0x0000000000b49947 */ /* 0x000fea0003800000 */
[----:B------:R-:W-:Y:S01]  /*02a0*/  ISETP.NE.AND P1, PT, R6, 0x2, PT ;  /* 0x000000020600780c */ /* 0x000fe20003f25270 */
[----:B------:R-:W-:-:S12]  /*02b0*/  BSSY.RECONVERGENT B5, `(.L_x_78) ;  /* 0x0000017000057945 */ /* 0x000fd80003800200 */
[----:B------:R-:W-:Y:S05]  /*02c0*/  @!P1 BRA `(.L_x_79) ;  /* 0x0000000000509947 */ /* 0x000fea0003800000 */
[----:B------:R-:W-:Y:S01]  /*02d0*/  ISETP.GT.AND P1, PT, R26, 0x7, PT ;  /* 0x000000071a00780c */ /* 0x000fe20003f24270 */
[----:B------:R-:W-:Y:S01]  /*02e0*/  BSSY.RECONVERGENT B6, `(.L_x_80) ;  /* 0x0000010000067945 */ /* 0x000fe20003800200 */
[C---:B------:R-:W-:Y:S02]  /*02f0*/  LOP3.LUT R12, R5.reuse, R26, RZ, 0xfc, !PT ;  /* 0x0000001a050c7212 */ /* 0x040fe400078efcff */
[----:B------:R-:W-:-:S04]  /*0300*/  ISETP.GT.OR P1, PT, R5, 0x7, P1 ;  /* 0x000000070500780c */ /* 0x000fc80000f24670 */
[----:B------:R-:W-:-:S13]  /*0310*/  ISETP.LT.OR P1, PT, R12, RZ, P1 ;  /* 0x000000ff0c00720c */ /* 0x000fda0000f21670 */
[----:B------:R-:W-:Y:S05]  /*0320*/  @P1 BRA `(.L_x_81) ;  /* 0x0000000000281947 */ /* 0x000fea0003800000 */
[----:B------:R-:W0:Y:S01]  /*0330*/  LDC.64 R14, c[0x0][0x390] ;  /* 0x0000e400ff0e7b82 */ /* 0x000e220000000a00 */
[C---:B------:R-:W-:Y:S02]  /*0340*/  IMAD.IADD R13, R5.reuse, 0x1, R20 ;  /* 0x00000001050d7824 */ /* 0x040fe400078e0214 */
[----:B------:R-:W-:Y:S02]  /*0350*/  IMAD.IADD R17, R5, 0x1, R16 ;  /* 0x0000000105117824 */ /* 0x000fe400078e0210 */
[----:B0-----:R-:W-:-:S03]  /*0360*/  IMAD.WIDE R14, R13, 0x8, R14 ;  /* 0x000000080d0e7825 */ /* 0x001fc600078e020e */
[----:B------:R-:W0:Y:S03]  /*0370*/  LDC.64 R12, c[0x0][0x380] ;  /* 0x0000e000ff0c7b82 */ /* 0x000e260000000a00 */
[----:B------:R-:W2:Y:S01]  /*0380*/  LDG.E.64 R14, desc[UR4][R14.64] ;  /* 0x000000040e0e7981 */ /* 0x000ea2000c1e1b00 */
[----:B0-----:R-:W-:-:S06]  /*0390*/  IMAD.WIDE R12, R17, 0x8, R12 ;  /* 0x00000008110c7825 */ /* 0x001fcc00078e020c */
[----:B------:R-:W2:Y:S02]  /*03a0*/  LDG.E.64 R12, desc[UR4][R12.64] ;  /* 0x000000040c0c7981 */ /* 0x000ea4000c1e1b00 */
[----:B--2---:R-:W-:Y:S01]  /*03b0*/  DFMA R18, R12, R14, R18 ;  /* 0x0000000e0c12722b */ /* 0x004fe20000000012 */
[----:B------:R-:W-:Y:S10]  /*03c0*/  BRA `(.L_x_82) ;  /* 0x0000000000047947 */ /* 0x000ff40003800000 */
.L_x_81:
[----:B------:R-:W-:-:S11]  /*03d0*/  DADD R18, RZ, R18 ;  /* 0x00000000ff127229 */ /* 0x000fd60000000012 */
.L_x_82:
[----:B------:R-:W-:Y:S05]  /*03e0*/  BSYNC.RECONVERGENT B6 ;  /* 0x0000000000067941 */ /* 0x000fea0003800200 */
.L_x_80:
[----:B------:R-:W-:Y:S01]  /*03f0*/  VIADD R17, R0, 0xffffffff ;  /* 0xffffffff00117836 */ /* 0x000fe20000000000 */
[----:B------:R-:W-:Y:S06]  /*0400*/  BRA `(.L_x_83) ;  /* 0x0000000000047947 */ /* 0x000fec0003800000 */
.L_x_79:
[----:B------:R-:W-:-:S07]  /*0410*/  IMAD.MOV.U32 R17, RZ, RZ, R5 ;  /* 0x000000ffff117224 */ /* 0x000fce00078e0005 */
.L_x_83:
[----:B------:R-:W-:Y:S05]  /*0420*/  BSYNC.RECONVERGENT B5 ;  /* 0x0000000000057941 */ /* 0x000fea0003800200 */
.L_x_78:
[----:B------:R-:W-:Y:S01]  /*0430*/  ISETP.GT.AND P1, PT, R26, 0x7, PT ;  /* 0x000000071a00780c */ /* 0x000fe20003f24270 */
[----:B------:R-:W-:Y:S01]  /*0440*/  BSSY.RECONVERGENT B5, `(.L_x_84) ;  /* 0x0000010000057945 */ /* 0x000fe20003800200 */
[C---:B------:R-:W-:Y:S02]  /*0450*/  LOP3.LUT R12, R17.reuse, R26, RZ, 0xfc, !PT ;  /* 0x0000001a110c7212 */ /* 0x040fe400078efcff */
[----:B------:R-:W-:-:S04]  /*0460*/  ISETP.GT.OR P1, PT, R17, 0x7, P1 ;  /* 0x000000071100780c */ /* 0x000fc80000f24670 */
[----:B------:R-:W-:-:S13]  /*0470*/  ISETP.LT.OR P1, PT, R12, RZ, P1 ;  /* 0x000000ff0c00720c */ /* 0x000fda0000f21670 */
[----:B------:R-:W-:Y:S05]  /*0480*/  @P1 BRA `(.L_x_85) ;  /* 0x0000000000281947 */ /* 0x000fea0003800000 */
[----:B------:R-:W0:Y:S01]  /*0490*/  LDC.64 R14, c[0x0][0x390] ;  /* 0x0000e400ff0e7b82 */ /* 0x000e220000000a00 */
[----:B------:R-:W-:Y:S01]  /*04a0*/  IADD3 R13, PT, PT, R20, R17, RZ ;  /* 0x00000011140d7210 */ /* 0x000fe20007ffe0ff */
[----:B------:R-:W-:-:S04]  /*04b0*/  IMAD.IADD R21, R16, 0x1, R17 ;  /* 0x0000000110157824 */ /* 0x000fc800078e0211 */
[----:B0-----:R-:W-:Y:S02]  /*04c0*/  IMAD.WIDE R14, R13, 0x8, R14 ;  /* 0x000000080d0e7825 */ /* 0x001fe400078e020e */
[----:B------:R-:W0:Y:S04]  /*04d0*/  LDC.64 R12, c[0x0][0x380] ;  /* 0x0000e000ff0c7b82 */ /* 0x000e280000000a00 */
[----:B------:R-:W2:Y:S01]  /*04e0*/  LDG.E.64 R14, desc[UR4][R14.64] ;  /* 0x000000040e0e7981 */ /* 0x000ea2000c1e1b00 */
[----:B0-----:R-:W-:-:S06]  /*04f0*/  IMAD.WIDE R12, R21, 0x8, R12 ;  /* 0x00000008150c7825 */ /* 0x001fcc00078e020c */
[----:B------:R-:W2:Y:S02]  /*0500*/  LDG.E.64 R12, desc[UR4][R12.64] ;  /* 0x000000040c0c7981 */ /* 0x000ea4000c1e1b00 */
[----:B--2---:R-:W-:Y:S01]  /*0510*/  DFMA R18, R12, R14, R18 ;  /* 0x0000000e0c12722b */ /* 0x004fe20000000012 */
[----:B------:R-:W-:Y:S10]  /*0520*/  BRA `(.L_x_86) ;  /* 0x0000000000047947 */ /* 0x000ff40003800000 */
.L_x_85:
[----:B------:R-:W-:-:S11]  /*0530*/  DADD R18, RZ, R18 ;  /* 0x00000000ff127229 */ /* 0x000fd60000000012 */
.L_x_86:
[----:B------:R-:W-:Y:S05]  /*0540*/  BSYNC.RECONVERGENT B5 ;  /* 0x0000000000057941 */ /* 0x000fea0003800200 */
.L_x_84:
[----:B------:R-:W-:Y:S01]  /*0550*/  VIADD R17, R17, 0x1 ;  /* 0x0000000111117836 */ /* 0x000fe20000000000 */
[----:B------:R-:W-:Y:S06]  /*0560*/  BRA `(.L_x_87) ;  /* 0x0000000000047947 */ /* 0x000fec0003800000 */
.L_x_77:
[----:B------:R-:W-:-:S07]  /*0570*/  IMAD.MOV.U32 R17, RZ, RZ, R5 ;  /* 0x000000ffff117224 */ /* 0x000fce00078e0005 */
.L_x_87:
[----:B------:R-:W-:Y:S05]  /*0580*/  BSYNC.RECONVERGENT B0 ;  /* 0x0000000000007941 */ /* 0x000fea0003800200 */
.L_x_76:
[----:B------:R-:W-:Y:S01]  /*0590*/  ISETP.GT.AND P1, PT, R26, 0x7, PT ;  /* 0x000000071a00780c */ /* 0x000fe20003f24270 */
[----:B------:R-:W-:Y:S01]  /*05a0*/  BSSY.RECONVERGENT B0, `(.L_x_88) ;  /* 0x0000010000007945 */ /* 0x000fe20003800200 */
[C---:B------:R-:W-:Y:S02]  /*05b0*/  LOP3.LUT R12, R17.reuse, R26, RZ, 0xfc, !PT ;  /* 0x0000001a110c7212 */ /* 0x040fe400078efcff */
[----:B------:R-:W-:-:S04]  /*05c0*/  ISETP.GT.OR P1, PT, R17, 0x7, P1 ;  /* 0x000000071100780c */ /* 0x000fc80000f24670 */
[----:B------:R-:W-:-:S13]  /*05d0*/  ISETP.LT.OR P1, PT, R12, RZ, P1 ;  /* 0x000000ff0c00720c */ /* 0x000fda0000f21670 */
[----:B------:R-:W-:Y:S05]  /*05e0*/  @P1 BRA `(.L_x_89) ;  /* 0x0000000000281947 */ /* 0x000fea0003800000 */
[----:B------:R-:W0:Y:S01]  /*05f0*/  LDC.64 R14, c[0x0][0x390] ;  /* 0x0000e400ff0e7b82 */ /* 0x000e220000000a00 */
[--C-:B------:R-:W-:Y:S02]  /*0600*/  IMAD.IADD R13, R20, 0x1, R17.reuse ;  /* 0x00000001140d7824 */ /* 0x100fe400078e0211 */
        /* <DEDUP_REMOVED lines=8> */
.L_x_89:
[----:B------:R-:W-:-:S11]  /*0690*/  DADD R12, RZ, R18 ;  /* 0x00000000ff0c7229 */ /* 0x000fd60000000012 */
.L_x_90:
[----:B------:R-:W-:Y:S05]  /*06a0*/  BSYNC.RECONVERGENT B0 ;  /* 0x0000000000007941 */ /* 0x000fea0003800200 */
.L_x_88:
[----:B------:R-:W-:Y:S01]  /*06b0*/  IADD3 R29, PT, PT, R17, 0x1, RZ ;  /* 0x00000001111d7810 */ /* 0x000fe20007ffe0ff */
[----:B------:R-:W-:Y:S02]  /*06c0*/  IMAD.MOV.U32 R18, RZ, RZ, R12 ;  /* 0x000000ffff127224 */ /* 0x000fe400078e000c */
[----:B------:R-:W-:Y:S01]  /*06d0*/  IMAD.MOV.U32 R19, RZ, RZ, R13 ;  /* 0x000000ffff137224 */ /* 0x000fe200078e000d */
[----:B------:R-:W-:Y:S06]  /*06e0*/  BRA `(.L_x_91) ;  /* 0x0000000000107947 */ /* 0x000fec0003800000 */
.L_x_75:
[----:B------:R-:W-:Y:S02]  /*06f0*/  IMAD.MOV.U32 R12, RZ, RZ, R18 ;  /* 0x000000ffff0c7224 */ /* 0x000fe400078e0012 */
[----:B------:R-:W-:Y:S01]  /*0700*/  IMAD.MOV.U32 R13, RZ, RZ, R19 ;  /* 0x000000ffff0d7224 */ /* 0x000fe200078e0013 */
[----:B------:R-:W-:Y:S01]  /*0710*/  CS2R R18, SRZ ;  /* 0x0000000000127805 */ /* 0x000fe2000001ff00 */
[----:B------:R-:W-:-:S07]  /*0720*/  IMAD.MOV.U32 R29, RZ, RZ, R5 ;  /* 0x000000ffff1d7224 */ /* 0x000fce00078e0005 */
.L_x_91:
[----:B------:R-:W-:Y:S05]  /*0730*/  BSYNC.RECONVERGENT B1 ;  /* 0x0000000000017941 */ /* 0x000fea0003800200 */
.L_x_74:
[----:B------:R-:W-:-:S13]  /*0740*/  ISETP.GE.U32.AND P1, PT, R2, 0x4, PT ;  /* 0x000000040200780c */ /* 0x000fda0003f26070 */
[----:B------:R-:W-:Y:S05]  /*0750*/  @!P1 BRA `(.L_x_73) ;  /* 0x0000000000c89947 */ /* 0x000fea0003800000 */
[----:B------:R-:W0:Y:S01]  /*0760*/  LDC.64 R14, c[0x0][0x380] ;  /* 0x0000e000ff0e7b82 */ /* 0x000e220000000a00 */
[----:B------:R-:W-:Y:S01]  /*0770*/  IADD3 R17, PT, PT, R27, R29, RZ ;  /* 0x0000001d1b117210 */ /* 0x000fe20007ffe0ff */
[----:B------:R-:W-:Y:S02]  /*0780*/  IMAD.IADD R19, R20, 0x1, R29 ;  /* 0x0000000114137824 */ /* 0x000fe400078e021d */
[----:B------:R-:W-:Y:S02]  /*0790*/  IMAD.MOV.U32 R18, RZ, RZ, R12 ;  /* 0x000000ffff127224 */ /* 0x000fe400078e000c */
[----:B------:R-:W-:-:S04]  /*07a0*/  IMAD R17, R26, 0x5, R17 ;  /* 0x000000051a117824 */ /* 0x000fc800078e0211 */
[----:B0-----:R-:W-:Y:S02]  /*07b0*/  IMAD.WIDE R14, R17, 0x8, R14 ;  /* 0x00000008110e7825 */ /* 0x001fe400078e020e */
[----:B------:R-:W0:Y:S02]  /*07c0*/  LDC.64 R16, c[0x0][0x390] ;  /* 0x0000e400ff107b82 */ /* 0x000e240000000a00 */
[----:B0-----:R-:W-:-:S04]  /*07d0*/  IMAD.WIDE R16, R19, 0x8, R16 ;  /* 0x0000000813107825 */ /* 0x001fc800078e0210 */
[----:B------:R-:W-:-:S07]  /*07e0*/  IMAD.MOV.U32 R19, RZ, RZ, R13 ;  /* 0x000000ffff137224 */ /* 0x000fce00078e000d */
.L_x_92:
[----:B------:R-:W-:Y:S01]  /*07f0*/  ISETP.GT.AND P1, PT, R26, 0x7, PT ;  /* 0x000000071a00780c */ /* 0x000fe20003f24270 */
[----:B------:R-:W-:Y:S01]  /*0800*/  IMAD.MOV.U32 R13, RZ, RZ, R17 ;  /* 0x000000ffff0d7224 */ /* 0x000fe200078e0011 */
[C---:B------:R-:W-:Y:S02]  /*0810*/  LOP3.LUT R12, R29.reuse, R26, RZ, 0xfc, !PT ;  /* 0x0000001a1d0c7212 */ /* 0x040fe400078efcff */
[----:B------:R-:W-:-:S04]  /*0820*/  ISETP.GT.OR P2, PT, R29, 0x7, P1 ;  /* 0x000000071d00780c */ /* 0x000fc80000f44670 */
[----:B------:R-:W-:Y:S01]  /*0830*/  ISETP.LT.OR P2, PT, R12, RZ, P2 ;  /* 0x000000ff0c00720c */ /* 0x000fe20001741670 */
[----:B------:R-:W-:-:S12]  /*0840*/  IMAD.MOV.U32 R12, RZ, RZ, R16 ;  /* 0x000000ffff0c7224 */ /* 0x000fd800078e0010 */
[----:B------:R-:W2:Y:S04]  /*0850*/  @!P2 LDG.E.64 R20, desc[UR4][R12.64] ;  /* 0x000000040c14a981 */ /* 0x000ea8000c1e1b00 */
[----:B------:R-:W2:Y:S02]  /*0860*/  @!P2 LDG.E.64 R16, desc[UR4][R14.64+0x60] ;  /* 0x000060040e10a981 */ /* 0x000ea4000c1e1b00 */
[--C-:B--2---:R-:W-:Y:S02]  /*0870*/  @!P2 DFMA R16, R20, R16, R18.reuse ;  /* 0x000000101410a22b */ /* 0x104fe40000000012 */
[----:B------:R-:W-:Y:S01]  /*0880*/  @P2 DADD R16, RZ, R18 ;  /* 0x00000000ff102229 */ /* 0x000fe20000000012 */
[C---:B------:R-:W-:Y:S02]  /*0890*/  ISETP.GT.OR P2, PT, R29.reuse, 0x6, P1 ;  /* 0x000000061d00780c */ /* 0x040fe40000f44670 */
[----:B------:R-:W-:-:S04]  /*08a0*/  IADD3 R19, PT, PT, R29, 0x1, RZ ;  /* 0x000000011d137810 */ /* 0x000fc80007ffe0ff */
[----:B------:R-:W-:-:S04]  /*08b0*/  LOP3.LUT R19, R19, R26, RZ, 0xfc, !PT ;  /* 0x0000001a13137212 */ /* 0x000fc800078efcff */
[----:B------:R-:W-:-:S13]  /*08c0*/  ISETP.LT.OR P2, PT, R19, RZ, P2 ;  /* 0x000000ff1300720c */ /* 0x000fda0001741670 */
[----:B------:R-:W2:Y:S04]  /*08d0*/  @!P2 LDG.E.64 R20, desc[UR4][R14.64+0x68] ;  /* 0x000068040e14a981 */ /* 0x000ea8000c1e1b00 */
[----:B------:R-:W2:Y:S02]  /*08e0*/  @!P2 LDG.E.64 R18, desc[UR4][R12.64+0x8] ;  /* 0x000008040c12a981 */ /* 0x000ea4000c1e1b00 */
[--C-:B--2---:R-:W-:Y:S02]  /*08f0*/  @!P2 DFMA R18, R20, R18, R16.reuse ;  /* 0x000000121412a22b */ /* 0x104fe40000000010 */
[----:B------:R-:W-:Y:S01]  /*0900*/  @P2 DADD R18, RZ, R16 ;  /* 0x00000000ff122229 */ /* 0x000fe20000000010 */
[----:B------:R-:W-:-:S05]  /*0910*/  VIADD R17, R29, 0x2 ;  /* 0x000000021d117836 */ /* 0x000fca0000000000 */
[C---:B------:R-:W-:Y:S02]  /*0920*/  ISETP.GT.OR P2, PT, R17.reuse, 0x7, P1 ;  /* 0x000000071100780c */ /* 0x040fe40000f44670 */
        /* <DEDUP_REMOVED lines=8> */
[C---:B------:R-:W-:Y:S02]  /*09b0*/  LOP3.LUT R18, R19.reuse, R26, RZ, 0xfc, !PT ;  /* 0x0000001a13127212 */ /* 0x040fe400078efcff */
[----:B------:R-:W-:Y:S02]  /*09c0*/  ISETP.GE.AND P2, PT, R19, R28, PT ;  /* 0x0000001c1300720c */ /* 0x000fe40003f46270 */
[----:B------:R-:W-:-:S13]  /*09d0*/  ISETP.LT.OR P1, PT, R18, RZ, P1 ;  /* 0x000000ff1200720c */ /* 0x000fda0000f21670 */
[----:B------:R-:W2:Y:S04]  /*09e0*/  @!P1 LDG.E.64 R18, desc[UR4][R14.64+0x78] ;  /* 0x000078040e129981 */ /* 0x000ea8000c1e1b00 */
[----:B------:R-:W2:Y:S01]  /*09f0*/  @!P1 LDG.E.64 R20, desc[UR4][R12.64+0x18] ;  /* 0x000018040c149981 */ /* 0x000ea2000c1e1b00 */
[----:B------:R-:W-:Y:S01]  /*0a00*/  VIADD R29, R29, 0x4 ;  /* 0x000000041d1d7836 */ /* 0x000fe20000000000 */
[--C-:B--2---:R-:W-:Y:S02]  /*0a10*/  @!P1 DFMA R18, R18, R20, R16.reuse ;  /* 0x000000141212922b */ /* 0x104fe40000000010 */
[----:B------:R-:W-:Y:S01]  /*0a20*/  @P1 DADD R18, RZ, R16 ;  /* 0x00000000ff121229 */ /* 0x000fe20000000010 */
[----:B------:R-:W-:-:S05]  /*0a30*/  IADD3 R14, P1, PT, R14, 0x20, RZ ;  /* 0x000000200e0e7810 */ /* 0x000fca0007f3e0ff */
[----:B------:R-:W-:Y:S01]  /*0a40*/  IMAD.X R15, RZ, RZ, R15, P1 ;  /* 0x000000ffff0f7224 */ /* 0x000fe200008e060f */
[----:B------:R-:W-:-:S05]  /*0a50*/  IADD3 R16, P1, PT, R12, 0x20, RZ ;  /* 0x000000200c107810 */ /* 0x000fca0007f3e0ff */
[----:B------:R-:W-:Y:S01]  /*0a60*/  IMAD.X R17, RZ, RZ, R13, P1 ;  /* 0x000000ffff117224 */ /* 0x000fe200008e060d */
[----:B------:R-:W-:Y:S07]  /*0a70*/  @!P2 BRA `(.L_x_92) ;  /* 0xfffffffc005ca947 */ /* 0x000fee000383ffff */
.L_x_73:
[----:B------:R-:W-:Y:S05]  /*0a80*/  BSYNC.RECONVERGENT B2 ;  /* 0x0000000000027941 */ /* 0x000fea0003800200 */
.L_x_72:
[C---:B------:R-:W-:Y:S02]  /*0a90*/  ISETP.GE.AND P1, PT, R26.reuse, R24, PT ;  /* 0x000000181a00720c */ /* 0x040fe40003f26270 */
[----:B------:R-:W-:-:S11]  /*0aa0*/  IADD3 R26, PT, PT, R26, 0x1, RZ ;  /* 0x000000011a1a7810 */ /* 0x000fd60007ffe0ff */
[----:B------:R-:W-:Y:S05]  /*0ab0*/  @!P1 BRA `(.L_x_93) ;  /* 0xfffffff400c09947 */ /* 0x000fea000383ffff */
.L_x_71:
[----:B------:R-:W-:Y:S05]  /*0ac0*/  BSYNC.RECONVERGENT B3 ;  /* 0x0000000000037941 */ /* 0x000fea0003800200 */
.L_x_70:
[----:B------:R-:W-:-:S11]  /*0ad0*/  DADD R10, R10, R18 ;  /* 0x000000000a0a7229 */ /* 0x000fd60000000012 */
.L_x_69:
[----:B------:R-:W-:Y:S05]  /*0ae0*/  BSYNC.RECONVERGENT B4 ;  /* 0x0000000000047941 */ /* 0x000fea0003800200 */
.L_x_68:
[----:B------:R-:W-:-:S05]  /*0af0*/  VIADD R23, R23, 0x1 ;  /* 0x0000000117177836 */ /* 0x000fca0000000000 */
[----:B------:R-:W-:-:S13]  /*0b00*/  ISETP.GE.AND P1, PT, R23, 0x20, PT ;  /* 0x000000201700780c */ /* 0x000fda0003f26270 */
[----:B------:R-:W-:Y:S05]  /*0b10*/  @!P1 BRA `(.L_x_94) ;  /* 0xfffffff4007c9947 */ /* 0x000fea000383ffff */
[----:B------:R-:W0:Y:S01]  /*0b20*/  LDC.64 R14, c[0x0][0x388] ;  /* 0x0000e200ff0e7b82 */ /* 0x000e220000000a00 */
[----:B------:R-:W-:Y:S01]  /*0b30*/  IMAD R17, R3, 0x8, R0 ;  /* 0x0000000803117824 */ /* 0x000fe200078e0200 */
[----:B------:R-:W-:-:S03]  /*0b40*/  DSETP.GEU.AND P1, PT, R10, RZ, PT ;  /* 0x000000ff0a00722a */ /* 0x000fc60003f2e000 */
[C---:B------:R-:W-:Y:S02]  /*0b50*/  IMAD R17, R4.reuse, 0x40, R17 ;  /* 0x0000004004117824 */ /* 0x040fe400078e0211 */
[----:B------:R-:W-:Y:S01]  /*0b60*/  VIADD R4, R4, 0x1 ;  /* 0x0000000104047836 */ /* 0x000fe20000000000 */
[----:B------:R-:W-:Y:S02]  /*0b70*/  FSEL R12, R10, RZ, P1 ;  /* 0x000000ff0a0c7208 */ /* 0x000fe40000800000 */
[----:B------:R-:W-:Y:S02]  /*0b80*/  FSEL R13, R11, RZ, P1 ;  /* 0x000000ff0b0d7208 */ /* 0x000fe40000800000 */
[----:B------:R-:W-:Y:S01]  /*0b90*/  ISETP.GE.AND P1, PT, R4, 0x40, PT ;  /* 0x000000400400780c */ /* 0x000fe20003f26270 */
[----:B0-----:R-:W-:-:S05]  /*0ba0*/  IMAD.WIDE R10, R17, 0x8, R14 ;  /* 0x00000008110a7825 */ /* 0x001fca00078e020e */
[----:B------:R0:W-:Y:S07]  /*0bb0*/  STG.E.64 desc[UR4][R10.64], R12 ;  /* 0x0000000c0a007986 */ /* 0x0001ee000c101b04 */
[----:B------:R-:W-:Y:S05]  /*0bc0*/  @!P1 BRA `(.L_x_95) ;  /* 0xfffffff400409947 */ /* 0x000fea000383ffff */
[----:B------:R-:W-:Y:S05]  /*0bd0*/  EXIT ;  /* 0x000000000000794d */ /* 0x000fea0003800000 */
.L_x_96:
        /* <DEDUP_REMOVED lines=10> */
.L_x_157:


//--------------------- .text._Z18ExecuteSecondLayerPdS_S_ --------------------------
	.section	.text._Z18ExecuteSecondLayerPdS_S_,"ax",@progbits
	.align	128
        .global         _Z18ExecuteSecondLayerPdS_S_
        .type           _Z18ExecuteSecondLayerPdS_S_,@function
        .size           _Z18ExecuteSecondLayerPdS_S_,(.L_x_158 - _Z18ExecuteSecondLayerPdS_S_)
        .other          _Z18ExecuteSecondLayerPdS_S_,@"STO_CUDA_ENTRY STV_DEFAULT"
_Z18ExecuteSecondLayerPdS_S_:
.text._Z18ExecuteSecondLayerPdS_S_:
        /* <DEDUP_REMOVED lines=13> */
.L_x_124:
[C---:B------:R-:W-:Y:S01]  /*00d0*/  IMAD R8, R4.reuse, 0x320, R7 ;  /* 0x0000032004087824 */ /* 0x040fe200078e0207 */
[----:B0-----:R-:W-:Y:S01]  /*00e0*/  CS2R R10, SRZ ;  /* 0x00000000000a7805 */ /* 0x001fe2000001ff00 */
[----:B------:R-:W-:Y:S02]  /*00f0*/  IMAD R22, R4, 0x320, R9 ;  /* 0x0000032004167824 */ /* 0x000fe400078e0209 */
[----:B------:R-:W-:-:S07]  /*0100*/  IMAD.MOV.U32 R23, RZ, RZ, RZ ;  /* 0x000000ffff177224 */ /* 0x000fce00078e00ff */
.L_x_123:
        /* <DEDUP_REMOVED lines=11> */
.L_x_122:
        /* <DEDUP_REMOVED lines=33> */
.L_x_110:
[----:B------:R-:W-:-:S11]  /*03d0*/  DADD R18, RZ, R18 ;  /* 0x00000000ff127229 */ /* 0x000fd60000000012 */
.L_x_111:
[----:B------:R-:W-:Y:S05]  /*03e0*/  BSYNC.RECONVERGENT B6 ;  /* 0x0000000000067941 */ /* 0x000fea0003800200 */
.L_x_109:
[----:B------:R-:W-:Y:S01]  /*03f0*/  VIADD R17, R0, 0xffffffff ;  /* 0xffffffff00117836 */ /* 0x000fe20000000000 */
[----:B------:R-:W-:Y:S06]  /*0400*/  BRA `(.L_x_112) ;  /* 0x0000000000047947 */ /* 0x000fec0003800000 */
.L_x_108:
[----:B------:R-:W-:-:S07]  /*0410*/  IMAD.MOV.U32 R17, RZ, RZ, R5 ;  /* 0x000000ffff117224 */ /* 0x000fce00078e0005 */
.L_x_112:
[----:B------:R-:W-:Y:S05]  /*0420*/  BSYNC.RECONVERGENT B5 ;  /* 0x0000000000057941 */ /* 0x000fea0003800200 */
.L_x_107:
        /* <DEDUP_REMOVED lines=16> */
.L_x_114:
[----:B------:R-:W-:-:S11]  /*0530*/  DADD R18, RZ, R18 ;  /* 0x00000000ff127229 */ /* 0x000fd60000000012 */
.L_x_115:
[----:B------:R-:W-:Y:S05]  /*0540*/  BSYNC.RECONVERGENT B5 ;  /* 0x0000000000057941 */ /* 0x000fea0003800200 */
.L_x_113:
[----:B------:R-:W-:Y:S01]  /*0550*/  VIADD R17, R17, 0x1 ;  /* 0x0000000111117836 */ /* 0x000fe20000000000 */
[----:B------:R-:W-:Y:S06]  /*0560*/  BRA `(.L_x_116) ;  /* 0x0000000000047947 */ /* 0x000fec0003800000 */
.L_x_106:
[----:B------:R-:W-:-:S07]  /*0570*/  IMAD.MOV.U32 R17, RZ, RZ, R5 ;  /* 0x000000ffff117224 */ /* 0x000fce00078e0005 */
.L_x_116:
[----:B------:R-:W-:Y:S05]  /*0580*/  BSYNC.RECONVERGENT B0 ;  /* 0x0000000000007941 */ /* 0x000fea0003800200 */
.L_x_105:
        /* <DEDUP_REMOVED lines=16> */
.L_x_118:
[----:B------:R-:W-:-:S11]  /*0690*/  DADD R12, RZ, R18 ;  /* 0x00000000ff0c7229 */ /* 0x000fd60000000012 */
.L_x_119:
[----:B------:R-:W-:Y:S05]  /*06a0*/  BSYNC.RECONVERGENT B0 ;  /* 0x0000000000007941 */ /* 0x000fea0003800200 */
.L_x_117:
[----:B------:R-:W-:Y:S01]  /*06b0*/  IADD3 R29, PT, PT, R17, 0x1, RZ ;  /* 0x00000001111d7810 */ /* 0x000fe20007ffe0ff */
[----:B------:R-:W-:Y:S02]  /*06c0*/  IMAD.MOV.U32 R18, RZ, RZ, R12 ;  /* 0x000000ffff127224 */ /* 0x000fe400078e000c */
[----:B------:R-:W-:Y:S01]  /*06d0*/  IMAD.MOV.U32 R19, RZ, RZ, R13 ;  /* 0x000000ffff137224 */ /* 0x000fe200078e000d */
[----:B------:R-:W-:Y:S06]  /*06e0*/  BRA `(.L_x_120) ;  /* 0x0000000000107947 */ /* 0x000fec0003800000 */
.L_x_104:
[----:B------:R-:W-:Y:S02]  /*06f0*/  IMAD.MOV.U32 R12, RZ, RZ, R18 ;  /* 0x000000ffff0c7224 */ /* 0x000fe400078e0012 */
[----:B------:R-:W-:Y:S01]  /*0700*/  IMAD.MOV.U32 R13, RZ, RZ, R19 ;  /* 0x000000ffff0d7224 */ /* 0x000fe200078e0013 */
[----:B------:R-:W-:Y:S01]  /*0710*/  CS2R R18, SRZ ;  /* 0x0000000000127805 */ /* 0x000fe2000001ff00 */
[----:B------:R-:W-:-:S07]  /*0720*/  IMAD.MOV.U32 R29, RZ, RZ, R5 ;  /* 0x000000ffff1d7224 */ /* 0x000fce00078e0005 */
.L_x_120:
[----:B------:R-:W-:Y:S05]  /*0730*/  BSYNC.RECONVERGENT B1 ;  /* 0x0000000000017941 */ /* 0x000fea0003800200 */
.L_x_103:
        /* <DEDUP_REMOVED lines=11> */
.L_x_121:
        /* <DEDUP_REMOVED lines=41> */
.L_x_102:
[----:B------:R-:W-:Y:S05]  /*0a80*/  BSYNC.RECONVERGENT B2 ;  /* 0x0000000000027941 */ /* 0x000fea0003800200 */
.L_x_101:
[C---:B------:R-:W-:Y:S02]  /*0a90*/  ISETP.GE.AND P1, PT, R26.reuse, R24, PT ;  /* 0x000000181a00720c */ /* 0x040fe40003f26270 */
[----:B------:R-:W-:-:S11]  /*0aa0*/  IADD3 R26, PT, PT, R26, 0x1, RZ ;  /* 0x000000011a1a7810 */ /* 0x000fd60007ffe0ff */
[----:B------:R-:W-:Y:S05]  /*0ab0*/  @!P1 BRA `(.L_x_122) ;  /* 0xfffffff400c09947 */ /* 0x000fea000383ffff */
.L_x_100:
[----:B------:R-:W-:Y:S05]  /*0ac0*/  BSYNC.RECONVERGENT B3 ;  /* 0x0000000000037941 */ /* 0x000fea0003800200 */
.L_x_99:
[----:B------:R-:W-:-:S11]  /*0ad0*/  DADD R10, R10, R18 ;  /* 0x000000000a0a7229 */ /* 0x000fd60000000012 */
.L_x_98:
[----:B------:R-:W-:Y:S05]  /*0ae0*/  BSYNC.RECONVERGENT B4 ;  /* 0x0000000000047941 */ /* 0x000fea0003800200 */
.L_x_97:
        /* <DEDUP_REMOVED lines=15> */
.L_x_125:
        /* <DEDUP_REMOVED lines=10> */
.L_x_158:


//--------------------- .text._Z17ExecuteFirstLayerPdPiS0_S0_S_ --------------------------
	.section	.text._Z17ExecuteFirstLayerPdPiS0_S0_S_,"ax",@progbits
	.align	128
        .global         _Z17ExecuteFirstLayerPdPiS0_S0_S_
        .type           _Z17ExecuteFirstLayerPdPiS0_S0_S_,@function
        .size           _Z17ExecuteFirstLayerPdPiS0_S0_S_,(.L_x_159 - _Z17ExecuteFirstLayerPdPiS0_S0_S_)
        .other          _Z17ExecuteFirstLayerPdPiS0_S0_S_,@"STO_CUDA_ENTRY STV_DEFAULT"
_Z17ExecuteFirstLayerPdPiS0_S0_S_:
.text._Z17ExecuteFirstLayerPdPiS0_S0_S_:
[----:B------:R-:W-:Y:S01]  /*0000*/  LDC R1, c[0x0][0x37c] ;  /* 0x0000df00ff017b82 */ /* 0x000fe20000000800 */
[----:B------:R-:W0:Y:S01]  /*0010*/  S2R R0, SR_TID.Y ;  /* 0x0000000000007919 */ /* 0x000e220000002200 */
[----:B------:R-:W-:Y:S01]  /*0020*/  IMAD.MOV.U32 R5, RZ, RZ, RZ ;  /* 0x000000ffff057224 */ /* 0x000fe200078e00ff */
[----:B------:R-:W1:Y:S01]  /*0030*/  LDCU.64 UR4, c[0x0][0x358] ;  /* 0x00006b00ff0477ac */ /* 0x000e620008000a00 */
[----:B------:R-:W2:Y:S01]  /*0040*/  S2R R2, SR_TID.X ;  /* 0x0000000000027919 */ /* 0x000ea20000002100 */
[C---:B0-----:R-:W-:Y:S02]  /*0050*/  VIADD R3, R0.reuse, 0xfffffffe ;  /* 0xfffffffe00037836 */ /* 0x041fe40000000000 */
[----:B------:R-:W-:Y:S02]  /*0060*/  VIADD R4, R0, 0x2 ;  /* 0x0000000200047836 */ /* 0x000fe40000000000 */
[----:B--2---:R-:W-:-:S03]  /*0070*/  IMAD R6, R2, -0x5, -R0 ;  /* 0xfffffffb02067824 */ /* 0x004fc600078e0a00 */
[----:B------:R-:W-:-:S04]  /*0080*/  VIMNMX R7, PT, PT, R3, R4, !PT ;  /* 0x0000000403077248 */ /* 0x000fc80007fe0100 */
[----:B-1----:R-:W-:-:S07]  /*0090*/  IADD3 R7, PT, PT, -R0, 0x3, R7 ;  /* 0x0000000300077810 */ /* 0x002fce0007ffe107 */
.L_x_148:
[C---:B0-----:R-:W-:Y:S01]  /*00a0*/  VIADD R8, R2.reuse, 0x2 ;  /* 0x0000000202087836 */ /* 0x041fe20000000000 */
[----:B------:R-:W-:Y:S01]  /*00b0*/  IADD3 R10, PT, PT, R2, -0x2, RZ ;  /* 0xfffffffe020a7810 */ /* 0x000fe20007ffe0ff */
[----:B------:R-:W-:Y:S01]  /*00c0*/  BSSY.RECONVERGENT B3, `(.L_x_126) ;  /* 0x00000f5000037945 */ /* 0x000fe20003800200 */
[----:B------:R-:W-:Y:S02]  /*00d0*/  CS2R R24, SRZ ;  /* 0x0000000000187805 */ /* 0x000fe4000001ff00 */
[----:B------:R-:W-:-:S13]  /*00e0*/  ISETP.GT.AND P0, PT, R10, R8, PT ;  /* 0x000000080a00720c */ /* 0x000fda0003f04270 */
[----:B------:R-:W-:Y:S05]  /*00f0*/  @P0 BRA `(.L_x_127) ;  /* 0x0000000c00c40947 */ /* 0x000fea0003800000 */
[----:B------:R-:W-:Y:S01]  /*0100*/  IMAD.MOV.U32 R28, RZ, RZ, 0x4b ;  /* 0x0000004bff1c7424 */ /* 0x000fe200078e00ff */
[----:B------:R-:W-:Y:S01]  /*0110*/  CS2R R24, SRZ ;  /* 0x0000000000187805 */ /* 0x000fe2000001ff00 */
[C---:B------:R-:W-:Y:S02]  /*0120*/  IMAD R11, R5.reuse, 0x4b, R6 ;  /* 0x0000004b050b7824 */ /* 0x040fe400078e0206 */
[----:B------:R-:W-:-:S07]  /*0130*/  IMAD R28, R5, R28, 0xc ;  /* 0x0000000c051c7424 */ /* 0x000fce00078e021c */
.L_x_147:
[----:B------:R-:W-:Y:S01]  /*0140*/  ISETP.GT.AND P0, PT, R3, R4, PT ;  /* 0x000000040300720c */ /* 0x000fe20003f04270 */
[----:B------:R-:W-:-:S12]  /*0150*/  BSSY.RECONVERGENT B2, `(.L_x_128) ;  /* 0x00000e8000027945 */ /* 0x000fd80003800200 */
[----:B------:R-:W-:Y:S05]  /*0160*/  @P0 BRA `(.L_x_129) ;  /* 0x0000000c00980947 */ /* 0x000fea0003800000 */
[----:B------:R-:W-:Y:S01]  /*0170*/  LOP3.LUT R12, R7, 0x3, RZ, 0xc0, !PT ;  /* 0x00000003070c7812 */ /* 0x000fe200078ec0ff */
[----:B------:R-:W-:Y:S03]  /*0180*/  BSSY.RECONVERGENT B1, `(.L_x_130) ;  /* 0x000007f000017945 */ /* 0x000fe60003800200 */
[----:B------:R-:W-:-:S13]  /*0190*/  ISETP.NE.AND P0, PT, R12, RZ, PT ;  /* 0x000000ff0c00720c */ /* 0x000fda0003f05270 */
[----:B------:R-:W-:Y:S05]  /*01a0*/  @!P0 BRA `(.L_x_131) ;  /* 0x0000000400e08947 */ /* 0x000fea0003800000 */
[----:B------:R-:W-:Y:S01]  /*01b0*/  ISETP.NE.AND P0, PT, R12, 0x1, PT ;  /* 0x000000010c00780c */ /* 0x000fe20003f05270 */
[----:B------:R-:W-:Y:S01]  /*01c0*/  VIADD R3, R0, 0xfffffffe ;  /* 0xfffffffe00037836 */ /* 0x000fe20000000000 */
[----:B------:R-:W-:Y:S01]  /*01d0*/  BSSY.RECONVERGENT B0, `(.L_x_132) ;  /* 0x000004f000007945 */ /* 0x000fe20003800200 */
[----:B------:R-:W-:-:S03]  /*01e0*/  IMAD.IADD R9, R10, 0x1, -R2 ;  /* 0x000000010a097824 */ /* 0x000fc600078e0a02 */
[----:B------:R-:W-:-:S07]  /*01f0*/  MOV R15, R3 ;  /* 0x00000003000f7202 */ /* 0x000fce0000000f00 */
[----:B------:R-:W-:Y:S05]  /*0200*/  @!P0 BRA `(.L_x_133) ;  /* 0x00000004002c8947 */ /* 0x000fea0003800000 */
[----:B------:R-:W-:Y:S01]  /*0210*/  ISETP.NE.AND P0, PT, R12, 0x2, PT ;  /* 0x000000020c00780c */ /* 0x000fe20003f05270 */
[----:B------:R-:W-:Y:S01]  /*0220*/  BSSY.RECONVERGENT B4, `(.L_x_134) ;  /* 0x0000026000047945 */ /* 0x000fe20003800200 */
[----:B------:R-:W-:-:S11]  /*0230*/  IMAD.MOV.U32 R23, RZ, RZ, R3 ;  /* 0x000000ffff177224 */ /* 0x000fd600078e0003 */
        /* <DEDUP_REMOVED lines=8> */
[----:B------:R-:W-:-:S04]  /*02c0*/  IMAD R20, R10, 0x20, R0 ;  /* 0x000000200a147824 */ /* 0x000fc800078e0200 */
[----:B------:R-:W-:-:S03]  /*02d0*/  VIADD R33, R20, 0xfffffffe ;  /* 0xfffffffe14217836 */ /* 0x000fc60000000000 */
[----:B------:R-:W1:Y:S08]  /*02e0*/  LDC.64 R16, c[0x0][0x388] ;  /* 0x0000e200ff107b82 */ /* 0x000e700000000a00 */
[----:B------:R-:W2:Y:S08]  /*02f0*/  LDC.64 R14, c[0x0][0x380] ;  /* 0x0000e000ff0e7b82 */ /* 0x000eb00000000a00 */
[----:B------:R-:W3:Y:S01]  /*0300*/  LDC.64 R12, c[0x0][0x398] ;  /* 0x0000e600ff0c7b82 */ /* 0x000ee20000000a00 */
[----:B0-----:R-:W-:-:S04]  /*0310*/  IMAD.WIDE R18, R33, 0x4, R18 ;  /* 0x0000000421127825 */ /* 0x001fc800078e0212 */
[----:B------:R-:W-:Y:S01]  /*0320*/  IMAD R20, R9, 0x5, R28 ;  /* 0x0000000509147824 */ /* 0x000fe200078e021c */
[----:B------:R-:W4:Y:S01]  /*0330*/  LDG.E R22, desc[UR4][R18.64] ;  /* 0x0000000412167981 */ /* 0x000f22000c1e1900 */
[----:B-1----:R-:W-:-:S03]  /*0340*/  IMAD.WIDE R26, R33, 0x4, R16 ;  /* 0x00000004211a7825 */ /* 0x002fc600078e0210 */
[----:B------:R-:W-:-:S03]  /*0350*/  IADD3 R21, PT, PT, R20, -0x2, RZ ;  /* 0xfffffffe14157810 */ /* 0x000fc60007ffe0ff */
[----:B------:R-:W5:Y:S02]  /*0360*/  LDG.E R26, desc[UR4][R26.64] ;  /* 0x000000041a1a7981 */ /* 0x000f64000c1e1900 */
[----:B--2---:R-:W-:-:S05]  /*0370*/  IMAD.WIDE R20, R21, 0x8, R14 ;  /* 0x0000000815147825 */ /* 0x004fca00078e020e */
[----:B------:R-:W2:Y:S01]  /*0380*/  LDG.E.64 R16, desc[UR4][R20.64+0xc8] ;  /* 0x0000c80414107981 */ /* 0x000ea2000c1e1b00 */
[----:B---3--:R-:W-:-:S03]  /*0390*/  IMAD.WIDE R32, R33, 0x4, R12 ;  /* 0x0000000421207825 */ /* 0x008fc600078e020c */
[----:B------:R-:W3:Y:S04]  /*03a0*/  LDG.E.64 R14, desc[UR4][R20.64+0x190] ;  /* 0x00019004140e7981 */ /* 0x000ee8000c1e1b00 */
[----:B------:R-:W3:Y:S04]  /*03b0*/  LDG.E.64 R12, desc[UR4][R20.64] ;  /* 0x00000004140c7981 */ /* 0x000ee8000c1e1b00 */
[----:B------:R-:W3:Y:S01]  /*03c0*/  LDG.E R32, desc[UR4][R32.64] ;  /* 0x0000000420207981 */ /* 0x000ee2000c1e1900 */
[----:B----4-:R-:W2:Y:S08]  /*03d0*/  I2F.F64 R22, R22 ;  /* 0x0000001600167312 */ /* 0x010eb00000201c00 */
[----:B-----5:R-:W0:Y:S01]  /*03e0*/  I2F.F64 R18, R26 ;  /* 0x0000001a00127312 */ /* 0x020e220000201c00 */
[----:B--2---:R-:W-:-:S07]  /*03f0*/  DMUL R30, R22, R16 ;  /* 0x00000010161e7228 */ /* 0x004fce0000000000 */
[----:B---3--:R-:W1:Y:S01]  /*0400*/  I2F.F64 R16, R32 ;  /* 0x0000002000107312 */ /* 0x008e620000201c00 */
[----:B0-----:R-:W-:-:S08]  /*0410*/  DFMA R12, R18, R12, R30 ;  /* 0x0000000c120c722b */ /* 0x001fd0000000001e */
[----:B-1----:R-:W-:-:S08]  /*0420*/  DFMA R12, R16, R14, R12 ;  /* 0x0000000e100c722b */ /* 0x002fd0000000000c */
[----:B------:R-:W-:Y:S01]  /*0430*/  DADD R24, R24, R12 ;  /* 0x0000000018187229 */ /* 0x000fe2000000000c */
[----:B------:R-:W-:Y:S10]  /*0440*/  BRA `(.L_x_138) ;  /* 0x0000000000047947 */ /* 0x000ff40003800000 */
.L_x_137:
[----:B------:R-:W-:-:S11]  /*0450*/  DADD R24, RZ, R24 ;  /* 0x00000000ff187229 */ /* 0x000fd60000000018 */
.L_x_138:
[----:B------:R-:W-:Y:S05]  /*0460*/  BSYNC.RECONVERGENT B5 ;  /* 0x0000000000057941 */ /* 0x000fea0003800200 */
.L_x_136:
[----:B------:R-:W-:-:S07]  /*0470*/  VIADD R23, R0, 0xffffffff ;  /* 0xffffffff00177836 */ /* 0x000fce0000000000 */
.L_x_135:
[----:B------:R-:W-:Y:S05]  /*0480*/  BSYNC.RECONVERGENT B4 ;  /* 0x0000000000047941 */ /* 0x000fea0003800200 */
.L_x_134:
[----:B------:R-:W-:Y:S01]  /*0490*/  ISETP.GT.AND P0, PT, R10, 0x1f, PT ;  /* 0x0000001f0a00780c */ /* 0x000fe20003f04270 */
[----:B------:R-:W-:Y:S01]  /*04a0*/  BSSY.RECONVERGENT B4, `(.L_x_139) ;  /* 0x0000020000047945 */ /* 0x000fe20003800200 */
[C---:B------:R-:W-:Y:S02]  /*04b0*/  LOP3.LUT R12, R23.reuse, R10, RZ, 0xfc, !PT ;  /* 0x0000000a170c7212 */ /* 0x040fe400078efcff */
[----:B------:R-:W-:-:S04]  /*04c0*/  ISETP.GT.OR P0, PT, R23, 0x1f, P0 ;  /* 0x0000001f1700780c */ /* 0x000fc80000704670 */
[----:B------:R-:W-:-:S13]  /*04d0*/  ISETP.LT.OR P0, PT, R12, RZ, P0 ;  /* 0x000000ff0c00720c */ /* 0x000fda0000701670 */
[----:B------:R-:W-:Y:S05]  /*04e0*/  @P0 BRA `(.L_x_140) ;  /* 0x0000000000680947 */ /* 0x000fea0003800000 */
[----:B------:R-:W0:Y:S01]  /*04f0*/  LDC.64 R18, c[0x0][0x390] ;  /* 0x0000e400ff127b82 */ /* 0x000e220000000a00 */
[----:B------:R-:W-:-:S07]  /*0500*/  IMAD R33, R10, 0x20, R23 ;  /* 0x000000200a217824 */ /* 0x000fce00078e0217 */
[----:B------:R-:W1:Y:S08]  /*0510*/  LDC.64 R16, c[0x0][0x388] ;  /* 0x0000e200ff107b82 */ /* 0x000e700000000a00 */
[----:B------:R-:W2:Y:S08]  /*0520*/  LDC.64 R14, c[0x0][0x380] ;  /* 0x0000e000ff0e7b82 */ /* 0x000eb00000000a00 */
[----:B------:R-:W3:Y:S01]  /*0530*/  LDC.64 R12, c[0x0][0x398] ;  /* 0x0000e600ff0c7b82 */ /* 0x000ee20000000a00 */
[----:B0-----:R-:W-:-:S04]  /*0540*/  IMAD.WIDE R20, R33, 0x4, R18 ;  /* 0x0000000421147825 */ /* 0x001fc800078e0212 */
[----:B------:R-:W-:Y:S01]  /*0550*/  IMAD.IADD R18, R23, 0x1, -R0 ;  /* 0x0000000117127824 */ /* 0x000fe200078e0a00 */
[----:B------:R-:W4:Y:S01]  /*0560*/  LDG.E R22, desc[UR4][R20.64] ;  /* 0x0000000414167981 */ /* 0x000f22000c1e1900 */
[----:B-1----:R-:W-:-:S04]  /*0570*/  IMAD.WIDE R30, R33, 0x4, R16 ;  /* 0x00000004211e7825 */ /* 0x002fc800078e0210 */
[----:B------:R-:W-:Y:S02]  /*0580*/  IMAD R19, R9, 0x5, R18 ;  /* 0x0000000509137824 */ /* 0x000fe400078e0212 */
[----:B------:R-:W5:Y:S03]  /*0590*/  LDG.E R30, desc[UR4][R30.64] ;  /* 0x000000041e1e7981 */ /* 0x000f66000c1e1900 */
[----:B------:R-:W-:-:S05]  /*05a0*/  IADD3 R19, PT, PT, R28, R19, RZ ;  /* 0x000000131c137210 */ /* 0x000fca0007ffe0ff */
[----:B--2---:R-:W-:-:S04]  /*05b0*/  IMAD.WIDE R26, R19, 0x8, R14 ;  /* 0x00000008131a7825 */ /* 0x004fc800078e020e */
[----:B---3--:R-:W-:Y:S01]  /*05c0*/  IMAD.WIDE R32, R33, 0x4, R12 ;  /* 0x0000000421207825 */ /* 0x008fe200078e020c */
[----:B------:R-:W2:Y:S04]  /*05d0*/  LDG.E.64 R18, desc[UR4][R26.64+0xc8] ;  /* 0x0000c8041a127981 */ /* 0x000ea8000c1e1b00 */
[----:B------:R-:W3:Y:S04]  /*05e0*/  LDG.E.64 R16, desc[UR4][R26.64] ;  /* 0x000000041a107981 */ /* 0x000ee8000c1e1b00 */
[----:B------:R-:W3:Y:S04]  /*05f0*/  LDG.E R32, desc[UR4][R32.64] ;  /* 0x0000000420207981 */ /* 0x000ee8000c1e1900 */
[----:B------:R-:W3:Y:S01]  /*0600*/  LDG.E.64 R12, desc[UR4][R26.64+0x190] ;  /* 0x000190041a0c7981 */ /* 0x000ee2000c1e1b00 */
        /* <DEDUP_REMOVED lines=8> */
.L_x_140:
[----:B------:R-:W-:-:S11]  /*0690*/  DADD R24, RZ, R24 ;  /* 0x00000000ff187229 */ /* 0x000fd60000000018 */
.L_x_141:
[----:B------:R-:W-:Y:S05]  /*06a0*/  BSYNC.RECONVERGENT B4 ;  /* 0x0000000000047941 */ /* 0x000fea0003800200 */
.L_x_139:
[----:B------:R-:W-:-:S07]  /*06b0*/  VIADD R15, R23, 0x1 ;  /* 0x00000001170f7836 */ /* 0x000fce0000000000 */
.L_x_133:
[----:B------:R-:W-:Y:S05]  /*06c0*/  BSYNC.RECONVERGENT B0 ;  /* 0x0000000000007941 */ /* 0x000fea0003800200 */
.L_x_132:
[----:B------:R-:W-:Y:S01]  /*06d0*/  ISETP.GT.AND P0, PT, R10, 0x1f, PT ;  /* 0x0000001f0a00780c */ /* 0x000fe20003f04270 */
[----:B------:R-:W-:Y:S01]  /*06e0*/  BSSY.RECONVERGENT B0, `(.L_x_142) ;  /* 0x0000020000007945 */ /* 0x000fe20003800200 */
[C---:B------:R-:W-:Y:S02]  /*06f0*/  LOP3.LUT R12, R15.reuse, R10, RZ, 0xfc, !PT ;  /* 0x0000000a0f0c7212 */ /* 0x040fe400078efcff */
[----:B------:R-:W-:-:S04]  /*0700*/  ISETP.GT.OR P0, PT, R15, 0x1f, P0 ;  /* 0x0000001f0f00780c */ /* 0x000fc80000704670 */
[----:B------:R-:W-:-:S13]  /*0710*/  ISETP.LT.OR P0, PT, R12, RZ, P0 ;  /* 0x000000ff0c00720c */ /* 0x000fda0000701670 */
[----:B------:R-:W-:Y:S05]  /*0720*/  @P0 BRA `(.L_x_143) ;  /* 0x0000000000680947 */ /* 0x000fea0003800000 */
[----:B------:R-:W0:Y:S01]  /*0730*/  LDC.64 R20, c[0x0][0x390] ;  /* 0x0000e400ff147b82 */ /* 0x000e220000000a00 */
[----:B------:R-:W-:Y:S02]  /*0740*/  IMAD R35, R10, 0x20, R15 ;  /* 0x000000200a237824 */ /* 0x000fe400078e020f */
[----:B------:R-:W-:-:S04]  /*0750*/  IMAD.IADD R14, R15, 0x1, -R0 ;  /* 0x000000010f0e7824 */ /* 0x000fc800078e0a00 */
[----:B------:R-:W-:Y:S01]  /*0760*/  IMAD R9, R9, 0x5, R14 ;  /* 0x0000000509097824 */ /* 0x000fe200078e020e */
[----:B------:R-:W1:Y:S08]  /*0770*/  LDC.64 R18, c[0x0][0x388] ;  /* 0x0000e200ff127b82 */ /* 0x000e700000000a00 */
[----:B------:R-:W2:Y:S08]  /*0780*/  LDC.64 R16, c[0x0][0x380] ;  /* 0x0000e000ff107b82 */ /* 0x000eb00000000a00 */
[----:B------:R-:W3:Y:S01]  /*0790*/  LDC.64 R12, c[0x0][0x398] ;  /* 0x0000e600ff0c7b82 */ /* 0x000ee20000000a00 */
[----:B0-----:R-:W-:-:S05]  /*07a0*/  IMAD.WIDE R20, R35, 0x4, R20 ;  /* 0x0000000423147825 */ /* 0x001fca00078e0214 */
[----:B------:R-:W4:Y:S01]  /*07b0*/  LDG.E R26, desc[UR4][R20.64] ;  /* 0x00000004141a7981 */ /* 0x000f22000c1e1900 */
[----:B------:R-:W-:Y:S01]  /*07c0*/  IADD3 R9, PT, PT, R28, R9, RZ ;  /* 0x000000091c097210 */ /* 0x000fe20007ffe0ff */
[----:B-1----:R-:W-:-:S06]  /*07d0*/  IMAD.WIDE R30, R35, 0x4, R18 ;  /* 0x00000004231e7825 */ /* 0x002fcc00078e0212 */
[----:B------:R-:W5:Y:S01]  /*07e0*/  LDG.E R30, desc[UR4][R30.64] ;  /* 0x000000041e1e7981 */ /* 0x000f62000c1e1900 */
        /* <DEDUP_REMOVED lines=14> */
.L_x_143:
[----:B------:R-:W-:-:S11]  /*08d0*/  DADD R12, RZ, R24 ;  /* 0x00000000ff0c7229 */ /* 0x000fd60000000018 */
.L_x_144:
[----:B------:R-:W-:Y:S05]  /*08e0*/  BSYNC.RECONVERGENT B0 ;  /* 0x0000000000007941 */ /* 0x000fea0003800200 */
.L_x_142:
[----:B------:R-:W-:Y:S02]  /*08f0*/  VIADD R30, R15, 0x1 ;  /* 0x000000010f1e7836 */ /* 0x000fe40000000000 */
[----:B------:R-:W-:Y:S02]  /*0900*/  IMAD.MOV.U32 R24, RZ, RZ, R12 ;  /* 0x000000ffff187224 */ /* 0x000fe400078e000c */
[----:B------:R-:W-:Y:S01]  /*0910*/  IMAD.MOV.U32 R25, RZ, RZ, R13 ;  /* 0x000000ffff197224 */ /* 0x000fe200078e000d */
[----:B------:R-:W-:Y:S06]  /*0920*/  BRA `(.L_x_145) ;  /* 0x0000000000107947 */ /* 0x000fec0003800000 */
.L_x_131:
[----:B------:R-:W-:Y:S01]  /*0930*/  MOV R12, R24 ;  /* 0x00000018000c7202 */ /* 0x000fe20000000f00 */
[----:B------:R-:W-:Y:S01]  /*0940*/  IMAD.MOV.U32 R13, RZ, RZ, R25 ;  /* 0x000000ffff0d7224 */ /* 0x000fe200078e0019 */
[----:B------:R-:W-:Y:S01]  /*0950*/  CS2R R24, SRZ ;  /* 0x0000000000187805 */ /* 0x000fe2000001ff00 */
[----:B------:R-:W-:-:S07]  /*0960*/  IMAD.MOV.U32 R30, RZ, RZ, R3 ;  /* 0x000000ffff1e7224 */ /* 0x000fce00078e0003 */
.L_x_145:
[----:B------:R-:W-:Y:S05]  /*0970*/  BSYNC.RECONVERGENT B1 ;  /* 0x0000000000017941 */ /* 0x000fea0003800200 */
.L_x_130:
[----:B------:R-:W-:-:S13]  /*0980*/  ISETP.GE.U32.AND P0, PT, R7, 0x4, PT ;  /* 0x000000040700780c */ /* 0x000fda0003f06070 */
[----:B------:R-:W-:Y:S05]  /*0990*/  @!P0 BRA `(.L_x_129) ;  /* 0x00000004008c8947 */ /* 0x000fea0003800000 */
[----:B------:R-:W0:Y:S01]  /*09a0*/  LDC.64 R16, c[0x0][0x380] ;  /* 0x0000e000ff107b82 */ /* 0x000e220000000a00 */
[----:B------:R-:W-:Y:S01]  /*09b0*/  IMAD.IADD R9, R11, 0x1, R30 ;  /* 0x000000010b097824 */ /* 0x000fe200078e021e */
[C---:B------:R-:W-:Y:S01]  /*09c0*/  LEA R14, R10.reuse, R30, 0x5 ;  /* 0x0000001e0a0e7211 */ /* 0x040fe200078e28ff */
[----:B------:R-:W-:Y:S02]  /*09d0*/  IMAD.MOV.U32 R24, RZ, RZ, R12 ;  /* 0x000000ffff187224 */ /* 0x000fe400078e000c */
[----:B------:R-:W-:Y:S02]  /*09e0*/  IMAD R9, R10, 0x5, R9 ;  /* 0x000000050a097824 */ /* 0x000fe400078e0209 */
[----:B------:R-:W-:-:S04]  /*09f0*/  IMAD.WIDE R14, R14, 0x4, RZ ;  /* 0x000000040e0e7825 */ /* 0x000fc800078e02ff */
[----:B------:R-:W-:Y:S02]  /*0a00*/  IMAD.MOV.U32 R31, RZ, RZ, R14 ;  /* 0x000000ffff1f7224 */ /* 0x000fe400078e000e */
[----:B------:R-:W-:Y:S02]  /*0a10*/  IMAD.MOV.U32 R29, RZ, RZ, R15 ;  /* 0x000000ffff1d7224 */ /* 0x000fe400078e000f */
[----:B------:R-:W-:Y:S02]  /*0a20*/  IMAD.MOV.U32 R25, RZ, RZ, R13 ;  /* 0x000000ffff197224 */ /* 0x000fe400078e000d */
[----:B0-----:R-:W-:-:S04]  /*0a30*/  IMAD.WIDE R16, R9, 0x8, R16 ;  /* 0x0000000809107825 */ /* 0x001fc800078e0210 */
[----:B------:R-:W-:Y:S01]  /*0a40*/  IMAD.MOV.U32 R14, RZ, RZ, R16 ;  /* 0x000000ffff0e7224 */ /* 0x000fe200078e0010 */
[----:B------:R-:W-:-:S07]  /*0a50*/  MOV R15, R17 ;  /* 0x00000011000f7202 */ /* 0x000fce0000000f00 */
.L_x_146:
[----:B------:R-:W0:Y:S01]  /*0a60*/  LDCU.128 UR8, c[0x0][0x390] ;  /* 0x00007200ff0877ac */ /* 0x000e220008000c00 */
[----:B------:R-:W-:Y:S02]  /*0a70*/  ISETP.GT.AND P3, PT, R10, 0x1f, PT ;  /* 0x0000001f0a00780c */ /* 0x000fe40003f64270 */
[C---:B------:R-:W-:Y:S01]  /*0a80*/  LOP3.LUT R9, R30.reuse, R10, RZ, 0xfc, !PT ;  /* 0x0000000a1e097212 */ /* 0x040fe200078efcff */
[----:B------:R-:W1:Y:S01]  /*0a90*/  LDCU.64 UR6, c[0x0][0x388] ;  /* 0x00007100ff0677ac */ /* 0x000e620008000a00 */
[----:B------:R-:W-:-:S04]  /*0aa0*/  ISETP.GT.OR P2, PT, R30, 0x1f, P3 ;  /* 0x0000001f1e00780c */ /* 0x000fc80001f44670 */
[----:B------:R-:W-:Y:S02]  /*0ab0*/  ISETP.LT.OR P2, PT, R9, RZ, P2 ;  /* 0x000000ff0900720c */ /* 0x000fe40001741670 */
[----:B0-----:R-:W-:-:S04]  /*0ac0*/  IADD3 R34, P0, PT, R31, UR8, RZ ;  /* 0x000000081f227c10 */ /* 0x001fc8000ff1e0ff */
[----:B------:R-:W-:-:S07]  /*0ad0*/  IADD3.X R35, PT, PT, R29, UR9, RZ, P0, !PT ;  /* 0x000000091d237c10 */ /* 0x000fce00087fe4ff */
[----:B------:R-:W2:Y:S04]  /*0ae0*/  @!P2 LDG.E.64 R22, desc[UR4][R14.64+0x128] ;  /* 0x000128040e16a981 */ /* 0x000ea8000c1e1b00 */
[----:B------:R-:W3:Y:S01]  /*0af0*/  @!P2 LDG.E R33, desc[UR4][R34.64] ;  /* 0x000000042221a981 */ /* 0x000ee2000c1e1900 */
[----:B-1----:R-:W-:-:S03]  /*0b00*/  IADD3 R18, P0, PT, R31, UR6, RZ ;  /* 0x000000061f127c10 */ /* 0x002fc6000ff1e0ff */
[----:B------:R-:W4:Y:S01]  /*0b10*/  @!P2 LDG.E.64 R12, desc[UR4][R14.64+0x60] ;  /* 0x000060040e0ca981 */ /* 0x000f22000c1e1b00 */
[----:B------:R-:W-:-:S03]  /*0b20*/  IADD3.X R19, PT, PT, R29, UR7, RZ, P0, !PT ;  /* 0x000000071d137c10 */ /* 0x000fc600087fe4ff */
[----:B------:R-:W5:Y:S04]  /*0b30*/  @!P2 LDG.E.64 R26, desc[UR4][R14.64+0x1f0] ;  /* 0x0001f0040e1aa981 */ /* 0x000f68000c1e1b00 */
[----:B------:R-:W4:Y:S01]  /*0b40*/  @!P2 LDG.E R36, desc[UR4][R18.64] ;  /* 0x000000041224a981 */ /* 0x000f22000c1e1900 */
[----:B------:R-:W-:-:S04]  /*0b50*/  IADD3 R16, P0, PT, R31, UR10, RZ ;  /* 0x0000000a1f107c10 */ /* 0x000fc8000ff1e0ff */
[----:B------:R-:W-:-:S05]  /*0b60*/  IADD3.X R17, PT, PT, R29, UR11, RZ, P0, !PT ;  /* 0x0000000b1d117c10 */ /* 0x000fca00087fe4ff */
[----:B------:R-:W5:Y:S01]  /*0b70*/  @!P2 LDG.E R9, desc[UR4][R16.64] ;  /* 0x000000041009a981 */ /* 0x000f62000c1e1900 */
[C---:B------:R-:W-:Y:S01]  /*0b80*/  ISETP.GT.OR P1, PT, R30.reuse, 0x1e, P3 ;  /* 0x0000001e1e00780c */ /* 0x040fe20001f24670 */
[----:B---3--:R-:W2:Y:S02]  /*0b90*/  @!P2 I2F.F64 R20, R33 ;  /* 0x000000210014a312 */ /* 0x008ea40000201c00 */
[----:B--2---:R-:W-:Y:S01]  /*0ba0*/  @!P2 DMUL R22, R20, R22 ;  /* 0x000000161416a228 */ /* 0x004fe20000000000 */
[----:B------:R-:W-:-:S05]  /*0bb0*/  VIADD R21, R30, 0x1 ;  /* 0x000000011e157836 */ /* 0x000fca0000000000 */
[----:B------:R-:W-:-:S04]  /*0bc0*/  LOP3.LUT R21, R21, R10, RZ, 0xfc, !PT ;  /* 0x0000000a15157212 */ /* 0x000fc800078efcff */
[----:B------:R-:W-:Y:S02]  /*0bd0*/  ISETP.LT.OR P1, PT, R21, RZ, P1 ;  /* 0x000000ff1500720c */ /* 0x000fe40000f21670 */
[----:B----4-:R-:W0:Y:S11]  /*0be0*/  @!P2 I2F.F64 R20, R36 ;  /* 0x000000240014a312 */ /* 0x010e360000201c00 */
[----:B------:R-:W2:Y:S01]  /*0bf0*/  @!P1 LDG.E R32, desc[UR4][R34.64+0x4] ;  /* 0x0000040422209981 */ /* 0x000ea2000c1e1900 */
[----:B0-----:R-:W-:-:S03]  /*0c00*/  @!P2 DFMA R22, R20, R12, R22 ;  /* 0x0000000c1416a22b */ /* 0x001fc60000000016 */
[----:B------:R-:W3:Y:S01]  /*0c10*/  @!P1 LDG.E.64 R12, desc[UR4][R14.64+0x130] ;  /* 0x000130040e0c9981 */ /* 0x000ee2000c1e1b00 */
[----:B-----5:R0:W1:Y:S03]  /*0c20*/  @!P2 I2F.F64 R20, R9 ;  /* 0x000000090014a312 */ /* 0x0200660000201c00 */
[----:B0-----:R-:W4:Y:S01]  /*0c30*/  @!P1 LDG.E R9, desc[UR4][R18.64+0x4] ;  /* 0x0000040412099981 */ /* 0x001f22000c1e1900 */
[----:B-1----:R-:W-:-:S03]  /*0c40*/  @!P2 DFMA R26, R20, R26, R22 ;  /* 0x0000001a141aa22b */ /* 0x002fc60000000016 */
[----:B------:R-:W5:Y:S01]  /*0c50*/  @!P1 LDG.E.64 R20, desc[UR4][R14.64+0x68] ;  /* 0x000068040e149981 */ /* 0x000f62000c1e1b00 */
[----:B--2---:R-:W3:Y:S02]  /*0c60*/  @!P1 I2F.F64 R32, R32 ;  /* 0x0000002000209312 */ /* 0x004ee40000201c00 */
[----:B---3--:R-:W-:Y:S01]  /*0c70*/  @!P1 DMUL R32, R32, R12 ;  /* 0x0000000c20209228 */ /* 0x008fe20000000000 */
[----:B------:R-:W-:-:S05]  /*0c80*/  IADD3 R13, PT, PT, R30, 0x2, RZ ;  /* 0x000000021e0d7810 */ /* 0x000fca0007ffe0ff */
[----:B----4-:R-:W5:Y:S01]  /*0c90*/  @!P1 I2F.F64 R22, R9 ;  /* 0x0000000900169312 */ /* 0x010f620000201c00 */
[----:B------:R-:W2:Y:S01]  /*0ca0*/  @!P1 LDG.E R12, desc[UR4][R16.64+0x4] ;  /* 0x00000404100c9981 */ /* 0x000ea2000c1e1900 */
[C---:B------:R-:W-:Y:S02]  /*0cb0*/  ISETP.GT.OR P0, PT, R13.reuse, 0x1f, P3 ;  /* 0x0000001f0d00780c */ /* 0x040fe40001f04670 */
[----:B------:R-:W-:-:S04]  /*0cc0*/  LOP3.LUT R13, R13, R10, RZ, 0xfc, !PT ;  /* 0x0000000a0d0d7212 */ /* 0x000fc800078efcff */
[----:B------:R-:W-:Y:S01]  /*0cd0*/  ISETP.LT.OR P0, PT, R13, RZ, P0 ;  /* 0x000000ff0d00720c */ /* 0x000fe20000701670 */
[----:B-----5:R-:W-:Y:S01]  /*0ce0*/  @!P1 DFMA R32, R22, R20, R32 ;  /* 0x000000141620922b */ /* 0x020fe20000000020 */
[----:B------:R-:W3:Y:S11]  /*0cf0*/  @!P1 LDG.E.64 R22, desc[UR4][R14.64+0x1f8] ;  /* 0x0001f8040e169981 */ /* 0x000ef6000c1e1b00 */
[----:B------:R-:W4:Y:S04]  /*0d00*/  @!P0 LDG.E R37, desc[UR4][R34.64+0x8] ;  /* 0x0000080422258981 */ /* 0x000f28000c1e1900 */
[----:B------:R-:W5:Y:S04]  /*0d10*/  @!P0 LDG.E.64 R20, desc[UR4][R14.64+0x138] ;  /* 0x000138040e148981 */ /* 0x000f68000c1e1b00 */
[----:B------:R-:W5:Y:S04]  /*0d20*/  @!P0 LDG.E R36, desc[UR4][R18.64+0x8] ;  /* 0x0000080412248981 */ /* 0x000f68000c1e1900 */
[----:B------:R-:W5:Y:S01]  /*0d30*/  @!P0 LDG.E R9, desc[UR4][R16.64+0x8] ;  /* 0x0000080410098981 */ /* 0x000f62000c1e1900 */
[----:B--2---:R-:W3:Y:S02]  /*0d40*/  @!P1 I2F.F64 R12, R12 ;  /* 0x0000000c000c9312 */ /* 0x004ee40000201c00 */
[----:B---3--:R-:W-:Y:S01]  /*0d50*/  @!P1 DFMA R22, R12, R22, R32 ;  /* 0x000000160c16922b */ /* 0x008fe20000000020 */
[----:B------:R-:W2:Y:S05]  /*0d60*/  @!P0 LDG.E.64 R32, desc[UR4][R14.64+0x70] ;  /* 0x000070040e208981 */ /* 0x000eaa000c1e1b00 */
[----:B----4-:R-:W5:Y:S02]  /*0d70*/  @!P0 I2F.F64 R12, R37 ;  /* 0x00000025000c8312 */ /* 0x010f640000201c00 */
[----:B-----5:R-:W-:Y:S01]  /*0d80*/  @!P0 DMUL R20, R12, R20 ;  /* 0x000000140c148228 */ /* 0x020fe20000000000 */
[----:B------:R-:W3:Y:S05]  /*0d90*/  @!P0 LDG.E.64 R12, desc[UR4][R14.64+0x200] ;  /* 0x000200040e0c8981 */ /* 0x000eea000c1e1b00 */
[----:B------:R-:W2:Y:S02]  /*0da0*/  @!P0 I2F.F64 R36, R36 ;  /* 0x0000002400248312 */ /* 0x000ea40000201c00 */
[----:B--2---:R-:W-:-:S06]  /*0db0*/  @!P0 DFMA R20, R36, R32, R20 ;  /* 0x000000202414822b */ /* 0x004fcc0000000014 */
[----:B------:R0:W3:Y:S02]  /*0dc0*/  @!P0 I2F.F64 R32, R9 ;  /* 0x0000000900208312 */ /* 0x0000e40000201c00 */
[----:B0-----:R-:W-:-:S05]  /*0dd0*/  VIADD R9, R30, 0x3 ;  /* 0x000000031e097836 */ /* 0x001fca0000000000 */
[C---:B------:R-:W-:Y:S01]  /*0de0*/  ISETP.GT.OR P3, PT, R9.reuse, 0x1f, P3 ;  /* 0x0000001f0900780c */ /* 0x040fe20001f64670 */
[----:B---3--:R-:W-:Y:S01]  /*0df0*/  @!P0 DFMA R12, R32, R12, R20 ;  /* 0x0000000c200c822b */ /* 0x008fe20000000014 */
[----:B------:R-:W-:-:S04]  /*0e00*/  LOP3.LUT R20, R9, R10, RZ, 0xfc, !PT ;  /* 0x0000000a09147212 */ /* 0x000fc800078efcff */
[----:B------:R-:W-:-:S13]  /*0e10*/  ISETP.LT.OR P3, PT, R20, RZ, P3 ;  /* 0x000000ff1400720c */ /* 0x000fda0001f61670 */
[----:B------:R-:W2:Y:S04]  /*0e20*/  @!P3 LDG.E R34, desc[UR4][R34.64+0xc] ;  /* 0x00000c042222b981 */ /* 0x000ea8000c1e1900 */
[----:B------:R-:W3:Y:S04]  /*0e30*/  @!P3 LDG.E R33, desc[UR4][R18.64+0xc] ;  /* 0x00000c041221b981 */ /* 0x000ee8000c1e1900 */
[----:B------:R-:W4:Y:S04]  /*0e40*/  @!P3 LDG.E R32, desc[UR4][R16.64+0xc] ;  /* 0x00000c041020b981 */ /* 0x000f28000c1e1900 */
[----:B------:R-:W5:Y:S04]  /*0e50*/  @!P3 LDG.E.64 R20, desc[UR4][R14.64+0x78] ;  /* 0x000078040e14b981 */ /* 0x000f68000c1e1b00 */
[----:B------:R-:W4:Y:S04]  /*0e60*/  @!P3 LDG.E.64 R18, desc[UR4][R14.64+0x140] ;  /* 0x000140040e12b981 */ /* 0x000f28000c1e1b00 */
[----:B------:R0:W5:Y:S01]  /*0e70*/  @!P3 LDG.E.64 R16, desc[UR4][R14.64+0x208] ;  /* 0x000208040e10b981 */ /* 0x000162000c1e1b00 */
[----:B------:R-:W-:-:S02]  /*0e80*/  @!P2 DADD R26, R26, R24 ;  /* 0x000000001a1aa229 */ /* 0x000fc40000000018 */
[----:B------:R-:W-:-:S08]  /*0e90*/  @P2 DADD R26, RZ, R24 ;  /* 0x00000000ff1a2229 */ /* 0x000fd00000000018 */
[--C-:B------:R-:W-:Y:S02]  /*0ea0*/  @!P1 DADD R22, R22, R26.reuse ;  /* 0x0000000016169229 */ /* 0x100fe4000000001a */
[----:B------:R-:W-:-:S08]  /*0eb0*/  @P1 DADD R22, RZ, R26 ;  /* 0x00000000ff161229 */ /* 0x000fd0000000001a */
[--C-:B------:R-:W-:Y:S02]  /*0ec0*/  @!P0 DADD R12, R12, R22.reuse ;  /* 0x000000000c0c8229 */ /* 0x100fe40000000016 */
[----:B------:R-:W-:Y:S01]  /*0ed0*/  @P0 DADD R12, RZ, R22 ;  /* 0x00000000ff0c0229 */ /* 0x000fe20000000016 */
[----:B------:R-:W-:Y:S02]  /*0ee0*/  ISETP.GE.AND P0, PT, R9, R4, PT ;  /* 0x000000040900720c */ /* 0x000fe40003f06270 */
[----:B0-----:R-:W-:Y:S02]  /*0ef0*/  IADD3 R14, P2, PT, R14, 0x20, RZ ;  /* 0x000000200e0e7810 */ /* 0x001fe40007f5e0ff */
[----:B------:R-:W-:Y:S01]  /*0f00*/  IADD3 R31, P1, PT, R31, 0x10, RZ ;  /* 0x000000101f1f7810 */ /* 0x000fe20007f3e0ff */
[----:B------:R-:W-:Y:S02]  /*0f10*/  VIADD R30, R30, 0x4 ;  /* 0x000000041e1e7836 */ /* 0x000fe40000000000 */
[----:B------:R-:W-:Y:S01]  /*0f20*/  IMAD.X R15, RZ, RZ, R15, P2 ;  /* 0x000000ffff0f7224 */ /* 0x000fe200010e060f */
[----:B------:R-:W-:Y:S01]  /*0f30*/  IADD3.X R29, PT, PT, RZ, R29, RZ, P1, !PT ;  /* 0x0000001dff1d7210 */ /* 0x000fe20000ffe4ff */
[----:B--2---:R-:W4:Y:S08]  /*0f40*/  @!P3 I2F.F64 R34, R34 ;  /* 0x000000220022b312 */ /* 0x004f300000201c00 */
[----:B---3--:R-:W5:Y:S01]  /*0f50*/  @!P3 I2F.F64 R24, R33 ;  /* 0x000000210018b312 */ /* 0x008f620000201c00 */
[----:B----4-:R-:W-:-:S07]  /*0f60*/  @!P3 DMUL R18, R34, R18 ;  /* 0x000000122212b228 */ /* 0x010fce0000000000 */
[----:B------:R-:W0:Y:S01]  /*0f70*/  @!P3 I2F.F64 R32, R32 ;  /* 0x000000200020b312 */ /* 0x000e220000201c00 */
[----:B-----5:R-:W-:-:S08]  /*0f80*/  @!P3 DFMA R18, R24, R20, R18 ;  /* 0x000000141812b22b */ /* 0x020fd00000000012 */
[----:B0-----:R-:W-:-:S08]  /*0f90*/  @!P3 DFMA R16, R32, R16, R18 ;  /* 0x000000102010b22b */ /* 0x001fd00000000012 */
[--C-:B------:R-:W-:Y:S02]  /*0fa0*/  @!P3 DADD R24, R16, R12.reuse ;  /* 0x000000001018b229 */ /* 0x100fe4000000000c */
[----:B------:R-:W-:Y:S01]  /*0fb0*/  @P3 DADD R24, RZ, R12 ;  /* 0x00000000ff183229 */ /* 0x000fe2000000000c */
[----:B------:R-:W-:Y:S10]  /*0fc0*/  @!P0 BRA `(.L_x_146) ;  /* 0xfffffff800a48947 */ /* 0x000ff4000383ffff */
.L_x_129:
[----:B------:R-:W-:Y:S05]  /*0fd0*/  BSYNC.RECONVERGENT B2 ;  /* 0x0000000000027941 */ /* 0x000fea0003800200 */
.L_x_128:
[C---:B------:R-:W-:Y:S01]  /*0fe0*/  ISETP.GE.AND P0, PT, R10.reuse, R8, PT ;  /* 0x000000080a00720c */ /* 0x040fe20003f06270 */
[----:B------:R-:W-:-:S12]  /*0ff0*/  VIADD R10, R10, 0x1 ;  /* 0x000000010a0a7836 */ /* 0x000fd80000000000 */
[----:B------:R-:W-:Y:S05]  /*1000*/  @!P0 BRA `(.L_x_147) ;  /* 0xfffffff0004c8947 */ /* 0x000fea000383ffff */
.L_x_127:
[----:B------:R-:W-:Y:S05]  /*1010*/  BSYNC.RECONVERGENT B3 ;  /* 0x0000000000037941 */ /* 0x000fea0003800200 */
.L_x_126:
[----:B------:R-:W0:Y:S01]  /*1020*/  LDC.64 R8, c[0x0][0x3a0] ;  /* 0x0000e800ff087b82 */ /* 0x000e220000000a00 */
[----:B------:R-:W-:-:S05]  /*1030*/  IMAD R10, R2, 0x20, R0 ;  /* 0x00000020020a7824 */ /* 0x000fca00078e0200 */
[C---:B------:R-:W-:Y:S01]  /*1040*/  LEA R11, R5.reuse, R10, 0xa ;  /* 0x0000000a050b7211 */ /* 0x040fe200078e50ff */
[----:B------:R-:W-:-:S05]  /*1050*/  VIADD R5, R5, 0x1 ;  /* 0x0000000105057836 */ /* 0x000fca0000000000 */
[----:B------:R-:W-:Y:S01]  /*1060*/  ISETP.GE.AND P0, PT, R5, 0x20, PT ;  /* 0x000000200500780c */ /* 0x000fe20003f06270 */
[----:B0-----:R-:W-:-:S05]  /*1070*/  IMAD.WIDE R8, R11, 0x8, R8 ;  /* 0x000000080b087825 */ /* 0x001fca00078e0208 */
[----:B------:R0:W-:Y:S07]  /*1080*/  STG.E.64 desc[UR4][R8.64], R24 ;  /* 0x0000001808007986 */ /* 0x0001ee000c101b04 */
[----:B------:R-:W-:Y:S05]  /*1090*/  @!P0 BRA `(.L_x_148) ;  /* 0xfffffff000008947 */ /* 0x000fea000383ffff */
[----:B------:R-:W-:Y:S05]  /*10a0*/  EXIT ;  /* 0x000000000000794d */ /* 0x000fea0003800000 */
.L_x_149:
        /* <DEDUP_REMOVED lines=13> */
.L_x_159:


//--------------------- .nv.shared.reserved.0     --------------------------
	.section	.nv.shared.reserved.0,"aw",@nobits
	.weak		__nv_reservedSMEM_offset_0_alias
	.size		__nv_reservedSMEM_offset_0_alias, 0, 64
	.other		__nv_reservedSMEM_offset_0_alias,@"STO_CUDA_RESERVED_SHARED STV_DEFAULT"
__nv_reservedSMEM_offset_0_alias:
	.zero		0
	.zero		64


//--------------------- .nv.constant0._Z8pooling3PdS_iiiiiii --------------------------
	.section	.nv.constant0._Z8pooling3PdS_iiiiiii,"a",@progbits
	.sectionflags	@""
	.align	4
.nv.constant0._Z8pooling3PdS_iiiiiii:
	.zero		940


//--------------------- .nv.constant0._Z8pooling2PdS_iiiiiii --------------------------
	.section	.nv.constant0._Z8pooling2PdS_iiiiiii,"a",@progbits
	.sectionflags	@""
	.align	4
.nv.constant0._Z8pooling2PdS_iiiiiii:
	.zero		940


//--------------------- .nv.constant0._Z8pooling1PdS_iiiiiii --------------------------
	.section	.nv.constant0._Z8pooling1PdS_iiiiiii,"a",@progbits
	.sectionflags	@""
	.align	4
.nv.constant0._Z8pooling1PdS_iiiiiii:
	.zero		940


//--------------------- .nv.constant0._Z17ExecuteFifthLayerPdS_S_ --------------------------
	.section	.nv.constant0._Z17ExecuteFifthLayerPdS_S_,"a",@progbits
	.sectionflags	@""
	.align	4
.nv.constant0._Z17ExecuteFifthLayerPdS_S_:
	.zero		920


//--------------------- .nv.constant0._Z18ExecuteFourthLayerPdS_S_ --------------------------
	.section	.nv.constant0._Z18ExecuteFourthLayerPdS_S_,"a",@progbits
	.sectionflags	@""
	.align	4
.nv.constant0._Z18ExecuteFourthLayerPdS_S_:
	.zero		920


//--------------------- .nv.constant0._Z17ExecuteThirdLayerPdS_S_ --------------------------
	.section	.nv.constant0._Z17ExecuteThirdLayerPdS_S_,"a",@progbits
	.sectionflags	@""
	.align	4
.nv.constant0._Z17ExecuteThirdLayerPdS_S_:
	.zero		920


//--------------------- .nv.constant0._Z18ExecuteSecondLayerPdS_S_ --------------------------
	.section	.nv.constant0._Z18ExecuteSecondLayerPdS_S_,"a",@progbits
	.sectionflags	@""
	.align	4
.nv.constant0._Z18ExecuteSecondLayerPdS_S_:
	.zero		920


//--------------------- .nv.constant0._Z17ExecuteFirstLayerPdPiS0_S0_S_ --------------------------
	.section	.nv.constant0._Z17ExecuteFirstLayerPdPiS0_S0_S_,"a",@progbits
	.sectionflags	@""
	.align	4
.nv.constant0._Z17ExecuteFirstLayerPdPiS0_S0_S_:
	.zero		936


//--------------------- SYMBOLS --------------------------

	.type		.nv.reservedSmem.offset0,@object
	.size		.nv.reservedSmem.offset0,0x4
